	.target	sm_90a

	.elftype	@"ET_EXEC"


//--------------------- .note.nv.tkinfo           --------------------------
	.section	.note.nv.tkinfo,"",@"SHT_NOTE"
	.sectionflags	@"SHF_NOTE_NV_TKINFO"
	.tkinfo
        /*0018*/ 	.word	0x00000002
        /*0030*/ 	.string	""
        /*0030*/ 	.string	"ptxas"
        /*0030*/ 	.string	"Cuda compilation tools, release 13.0, V13.0.88"
        /*0030*/ 	.string	"Build cuda_13.0.r13.0/compiler.36424714_0"
        /*0030*/ 	.string	"-arch sm_90a -m 64 "



//--------------------- .note.nv.cuinfo           --------------------------
	.section	.note.nv.cuinfo,"",@"SHT_NOTE"
	.sectionflags	@"SHF_NOTE_NV_CUINFO"
        /*0018*/ 	.short	0x0002
        /*001a*/ 	.short	0x005a
        /*001c*/ 	.short	0x0082
	.zero		2


//--------------------- .nv.info                  --------------------------
	.section	.nv.info,"",@"SHT_CUDA_INFO"
	.align	4


	//----- nvinfo : EIATTR_REGCOUNT
	.align		4
        /*0000*/ 	.byte	0x04, 0x2f
        /*0002*/ 	.short	(.L_15 - .L_14)
	.align		4
.L_14:
        /*0004*/ 	.word	index@(_ZN7cutlass13device_kernelINS_4gemm6kernel13GemmUniversalIN4cute5tupleIJiiiiEEENS1_10collective13CollectiveMmaINS1_34MainloopSm90TmaGmmaWarpSpecializedILi4ENS5_IJNS4_1CILi1EEENSA_ILi2EEESB_EEENS1_35KernelTmaWarpSpecializedCooperativeEEENS5_IJNSA_ILi128EEESG_NSA_ILi64EEEEEENS_6half_tENS5_IJSB_llEEESJ_NS5_IJlSB_lEEENS4_8TiledMMAINS4_8MMA_AtomIJNS4_4SM904GMMA26MMA_64x128x16_F32F16F16_SSILNSP_5MajorE1ELSR_0ELNSP_7ScaleInE1ELSS_1EEEEEENS4_6LayoutINS5_IJSC_SB_SB_EEENS5_IJSB_NSA_ILi0EEESX_EEEEENS5_IJNS4_10UnderscoreES10_S10_EEEEENS4_23SM90_TMA_LOAD_MULTICASTENS4_14ComposedLayoutINS4_7SwizzleILi3ELi4ELi3EEENS4_18smem_ptr_flag_bitsILi16EEENSV_INS5_IJSH_NSA_ILi8EEEEEENS5_IJSB_SH_EEEEEEEvNS4_8identityENS4_13SM90_TMA_LOADENS14_IS16_S18_NSV_INS5_IJS19_SH_EEENS5_IJSH_SB_EEEEEEEvS1E_EENS_8epilogue10collective6detail29Sm90TmaWarpSpecializedAdapterINS1M_15DefaultEpilogueISJ_SL_SL_NS1L_6thread17LinearCombinationISJ_Li1EffLNS1Q_9ScaleType4KindE0ELNS_15FloatRoundStyleE2ESJ_EENS1_15EpilogueDefaultEEEEEvvEEEEvNT_6ParamsE)
        /*0008*/ 	.word	0x000000a8


	//----- nvinfo : EIATTR_FRAME_SIZE
	.align		4
.L_15:
        /*000c*/ 	.byte	0x04, 0x11
        /*000e*/ 	.short	(.L_17 - .L_16)
	.align		4
.L_16:
        /*0010*/ 	.word	index@(_ZN7cutlass13device_kernelINS_4gemm6kernel13GemmUniversalIN4cute5tupleIJiiiiEEENS1_10collective13CollectiveMmaINS1_34MainloopSm90TmaGmmaWarpSpecializedILi4ENS5_IJNS4_1CILi1EEENSA_ILi2EEESB_EEENS1_35KernelTmaWarpSpecializedCooperativeEEENS5_IJNSA_ILi128EEESG_NSA_ILi64EEEEEENS_6half_tENS5_IJSB_llEEESJ_NS5_IJlSB_lEEENS4_8TiledMMAINS4_8MMA_AtomIJNS4_4SM904GMMA26MMA_64x128x16_F32F16F16_SSILNSP_5MajorE1ELSR_0ELNSP_7ScaleInE1ELSS_1EEEEEENS4_6LayoutINS5_IJSC_SB_SB_EEENS5_IJSB_NSA_ILi0EEESX_EEEEENS5_IJNS4_10UnderscoreES10_S10_EEEEENS4_23SM90_TMA_LOAD_MULTICASTENS4_14ComposedLayoutINS4_7SwizzleILi3ELi4ELi3EEENS4_18smem_ptr_flag_bitsILi16EEENSV_INS5_IJSH_NSA_ILi8EEEEEENS5_IJSB_SH_EEEEEEEvNS4_8identityENS4_13SM90_TMA_LOADENS14_IS16_S18_NSV_INS5_IJS19_SH_EEENS5_IJSH_SB_EEEEEEEvS1E_EENS_8epilogue10collective6detail29Sm90TmaWarpSpecializedAdapterINS1M_15DefaultEpilogueISJ_SL_SL_NS1L_6thread17LinearCombinationISJ_Li1EffLNS1Q_9ScaleType4KindE0ELNS_15FloatRoundStyleE2ESJ_EENS1_15EpilogueDefaultEEEEEvvEEEEvNT_6ParamsE)
        /*0014*/ 	.word	0x00000000


	//----- nvinfo : EIATTR_MIN_STACK_SIZE
	.align		4
.L_17:
        /*0018*/ 	.byte	0x04, 0x12
        /*001a*/ 	.short	(.L_19 - .L_18)
	.align		4
.L_18:
        /*001c*/ 	.word	index@(_ZN7cutlass13device_kernelINS_4gemm6kernel13GemmUniversalIN4cute5tupleIJiiiiEEENS1_10collective13CollectiveMmaINS1_34MainloopSm90TmaGmmaWarpSpecializedILi4ENS5_IJNS4_1CILi1EEENSA_ILi2EEESB_EEENS1_35KernelTmaWarpSpecializedCooperativeEEENS5_IJNSA_ILi128EEESG_NSA_ILi64EEEEEENS_6half_tENS5_IJSB_llEEESJ_NS5_IJlSB_lEEENS4_8TiledMMAINS4_8MMA_AtomIJNS4_4SM904GMMA26MMA_64x128x16_F32F16F16_SSILNSP_5MajorE1ELSR_0ELNSP_7ScaleInE1ELSS_1EEEEEENS4_6LayoutINS5_IJSC_SB_SB_EEENS5_IJSB_NSA_ILi0EEESX_EEEEENS5_IJNS4_10UnderscoreES10_S10_EEEEENS4_23SM90_TMA_LOAD_MULTICASTENS4_14ComposedLayoutINS4_7SwizzleILi3ELi4ELi3EEENS4_18smem_ptr_flag_bitsILi16EEENSV_INS5_IJSH_NSA_ILi8EEEEEENS5_IJSB_SH_EEEEEEEvNS4_8identityENS4_13SM90_TMA_LOADENS14_IS16_S18_NSV_INS5_IJS19_SH_EEENS5_IJSH_SB_EEEEEEEvS1E_EENS_8epilogue10collective6detail29Sm90TmaWarpSpecializedAdapterINS1M_15DefaultEpilogueISJ_SL_SL_NS1L_6thread17LinearCombinationISJ_Li1EffLNS1Q_9ScaleType4KindE0ELNS_15FloatRoundStyleE2ESJ_EENS1_15EpilogueDefaultEEEEEvvEEEEvNT_6ParamsE)
        /*0020*/ 	.word	0x00000000
.L_19:


//--------------------- .nv.compat                --------------------------
	.section	.nv.compat,"",@"SHT_CUDA_COMPAT_INFO"
	.align	4
        /*0000*/ 	.byte	0x02, 0x09, 0x01, 0x00, 0x02, 0x02, 0x04, 0x00, 0x02, 0x05, 0x05, 0x00, 0x03, 0x07, 0x01, 0x01
        /*0010*/ 	.byte	0x02, 0x03, 0x01, 0x00, 0x02, 0x06, 0x01, 0x00, 0x04, 0x0b, 0x08, 0x00, 0x00, 0x00, 0x00, 0x00
        /*0020*/ 	.byte	0x00, 0x00, 0x00, 0x00


//--------------------- .nv.info._ZN7cutlass13device_kernelINS_4gemm6kernel13GemmUniversalIN4cute5tupleIJiiiiEEENS1_10collective13CollectiveMmaINS1_34MainloopSm90TmaGmmaWarpSpecializedILi4ENS5_IJNS4_1CILi1EEENSA_ILi2EEESB_EEENS1_35KernelTmaWarpSpecializedCooperativeEEENS5_IJNSA_ILi128EEESG_NSA_ILi64EEEEEENS_6half_tENS5_IJSB_llEEESJ_NS5_IJlSB_lEEENS4_8TiledMMAINS4_8MMA_AtomIJNS4_4SM904GMMA26MMA_64x128x16_F32F16F16_SSILNSP_5MajorE1ELSR_0ELNSP_7ScaleInE1ELSS_1EEEEEENS4_6LayoutINS5_IJSC_SB_SB_EEENS5_IJSB_NSA_ILi0EEESX_EEEEENS5_IJNS4_10UnderscoreES10_S10_EEEEENS4_23SM90_TMA_LOAD_MULTICASTENS4_14ComposedLayoutINS4_7SwizzleILi3ELi4ELi3EEENS4_18smem_ptr_flag_bitsILi16EEENSV_INS5_IJSH_NSA_ILi8EEEEEENS5_IJSB_SH_EEEEEEEvNS4_8identityENS4_13SM90_TMA_LOADENS14_IS16_S18_NSV_INS5_IJS19_SH_EEENS5_IJSH_SB_EEEEEEEvS1E_EENS_8epilogue10collective6detail29Sm90TmaWarpSpecializedAdapterINS1M_15DefaultEpilogueISJ_SL_SL_NS1L_6thread17LinearCombinationISJ_Li1EffLNS1Q_9ScaleType4KindE0ELNS_15FloatRoundStyleE2ESJ_EENS1_15EpilogueDefaultEEEEEvvEEEEvNT_6ParamsE --------------------------
	.section	.nv.info._ZN7cutlass13device_kernelINS_4gemm6kernel13GemmUniversalIN4cute5tupleIJiiiiEEENS1_10collective13CollectiveMmaINS1_34MainloopSm90TmaGmmaWarpSpecializedILi4ENS5_IJNS4_1CILi1EEENSA_ILi2EEESB_EEENS1_35KernelTmaWarpSpecializedCooperativeEEENS5_IJNSA_ILi128EEESG_NSA_ILi64EEEEEENS_6half_tENS5_IJSB_llEEESJ_NS5_IJlSB_lEEENS4_8TiledMMAINS4_8MMA_AtomIJNS4_4SM904GMMA26MMA_64x128x16_F32F16F16_SSILNSP_5MajorE1ELSR_0ELNSP_7ScaleInE1ELSS_1EEEEEENS4_6LayoutINS5_IJSC_SB_SB_EEENS5_IJSB_NSA_ILi0EEESX_EEEEENS5_IJNS4_10UnderscoreES10_S10_EEEEENS4_23SM90_TMA_LOAD_MULTICASTENS4_14ComposedLayoutINS4_7SwizzleILi3ELi4ELi3EEENS4_18smem_ptr_flag_bitsILi16EEENSV_INS5_IJSH_NSA_ILi8EEEEEENS5_IJSB_SH_EEEEEEEvNS4_8identityENS4_13SM90_TMA_LOADENS14_IS16_S18_NSV_INS5_IJS19_SH_EEENS5_IJSH_SB_EEEEEEEvS1E_EENS_8epilogue10collective6detail29Sm90TmaWarpSpecializedAdapterINS1M_15DefaultEpilogueISJ_SL_SL_NS1L_6thread17LinearCombinationISJ_Li1EffLNS1Q_9ScaleType4KindE0ELNS_15FloatRoundStyleE2ESJ_EENS1_15EpilogueDefaultEEEEEvvEEEEvNT_6ParamsE,"",@"SHT_CUDA_INFO"
	.sectionflags	@""
	.align	4


	//----- nvinfo : EIATTR_CUDA_API_VERSION
	.align		4
        /*0000*/ 	.byte	0x04, 0x37
        /*0002*/ 	.short	(.L_21 - .L_20)
.L_20:
        /*0004*/ 	.word	0x00000082


	//----- nvinfo : EIATTR_KPARAM_INFO
	.align		4
.L_21:
        /*0008*/ 	.byte	0x04, 0x17
        /*000a*/ 	.short	(.L_23 - .L_22)
.L_22:
        /*000c*/ 	.word	0x00000000
        /*0010*/ 	.short	0x0000
        /*0012*/ 	.short	0x0070
        /*0014*/ 	.byte	0x00, 0xf0, 0x01, 0x10


	//----- nvinfo : EIATTR_SPARSE_MMA_MASK
	.align		4
.L_23:
        /*0018*/ 	.byte	0x03, 0x50
        /*001a*/ 	.short	0x0000


	//----- nvinfo : EIATTR_MAXREG_COUNT
	.align		4
        /*001c*/ 	.byte	0x03, 0x1b
        /*001e*/ 	.short	0x00a8


	//----- nvinfo : EIATTR_NUM_BARRIERS
	.align		4
        /*0020*/ 	.byte	0x02, 0x4c
        /*0022*/ 	.byte	0x01
	.zero		1


	//----- nvinfo : EIATTR_EXTERNS
	.align		4
        /*0024*/ 	.byte	0x04, 0x0f
        /*0026*/ 	.short	(.L_25 - .L_24)


	//   ....[0]....
	.align		4
.L_24:
        /*0028*/ 	.word	index@(__assertfail)


	//----- nvinfo : EIATTR_MERCURY_ISA_VERSION
	.align		4
.L_25:
        /*002c*/ 	.byte	0x03, 0x5f
        /*002e*/ 	.short	0x0101


	//----- nvinfo : EIATTR_INT_WARP_WIDE_INSTR_OFFSETS
	.align		4
        /*0030*/ 	.byte	0x04, 0x31
        /*0032*/ 	.short	(.L_27 - .L_26)


	//   ....[0]....
.L_26:
        /*0034*/ 	.word	0x00000470


	//   ....[1]....
        /*0038*/ 	.word	0x00000490


	//   ....[2]....
        /*003c*/ 	.word	0x00000640


	//   ....[3]....
        /*0040*/ 	.word	0x00001e80


	//----- nvinfo : EIATTR_COOP_GROUP_MASK_REGIDS
	.align		4
.L_27:
        /*0044*/ 	.byte	0x04, 0x29
        /*0046*/ 	.short	(.L_29 - .L_28)


	//   ....[0]....
.L_28:
        /*0048*/ 	.word	0xffffffff


	//   ....[1]....
        /*004c*/ 	.word	0xffffffff


	//   ....[2]....
        /*0050*/ 	.word	0xffffffff


	//   ....[3]....
        /*0054*/ 	.word	0xffffffff


	//   ....[4]....
        /*0058*/ 	.word	0xffffffff


	//   ....[5]....
        /*005c*/ 	.word	0xffffffff


	//----- nvinfo : EIATTR_COOP_GROUP_INSTR_OFFSETS
	.align		4
.L_29:
        /*0060*/ 	.byte	0x04, 0x28
        /*0062*/ 	.short	(.L_31 - .L_30)


	//   ....[0]....
.L_30:
        /*0064*/ 	.word	0x00000060


	//   ....[1]....
        /*0068*/ 	.word	0x00000070


	//   ....[2]....
        /*006c*/ 	.word	0x00000130


	//   ....[3]....
        /*0070*/ 	.word	0x000002c0


	//   ....[4]....
        /*0074*/ 	.word	0x00000790


	//   ....[5]....
        /*0078*/ 	.word	0x00001410


	//----- nvinfo : EIATTR_REG_RECONFIG
	.align		4
.L_31:
        /*007c*/ 	.byte	0x01, 0x54
	.zero		2


	//----- nvinfo : EIATTR_SYSCALL_OFFSETS
	.align		4
        /*0080*/ 	.byte	0x04, 0x46
        /*0082*/ 	.short	(.L_33 - .L_32)


	//   ....[0]....
.L_32:
        /*0084*/ 	.word	0x000015f0


	//----- nvinfo : EIATTR_MBARRIER_INSTR_OFFSETS
	.align		4
.L_33:
        /*0088*/ 	.byte	0x04, 0x39
        /*008a*/ 	.short	(.L_35 - .L_34)


	//   ....[0]....
.L_34:
        /*008c*/ 	.word	0x00000230
        /*0090*/ 	.word	0x000000ff
        /*0094*/ 	.word	0x00000000
        /*0098*/ 	.short	0x0100
        /*009a*/ 	.byte	0x08
	.zero		1


	//   ....[1]....
        /*009c*/ 	.word	0x00000240
        /*00a0*/ 	.word	0x000000ff
        /*00a4*/ 	.word	0x00000020
        /*00a8*/ 	.short	0x0100
        /*00aa*/ 	.byte	0x08
	.zero		1


	//   ....[2]....
        /*00ac*/ 	.word	0x00000250
        /*00b0*/ 	.word	0x000000ff
        /*00b4*/ 	.word	0x00000008
        /*00b8*/ 	.short	0x0100
        /*00ba*/ 	.byte	0x08
	.zero		1


	//   ....[3]....
        /*00bc*/ 	.word	0x00000260
        /*00c0*/ 	.word	0x000000ff
        /*00c4*/ 	.word	0x00000028
        /*00c8*/ 	.short	0x0100
        /*00ca*/ 	.byte	0x08
	.zero		1


	//   ....[4]....
        /*00cc*/ 	.word	0x00000270
        /*00d0*/ 	.word	0x000000ff
        /*00d4*/ 	.word	0x00000010
        /*00d8*/ 	.short	0x0100
        /*00da*/ 	.byte	0x08
	.zero		1


	//   ....[5]....
        /*00dc*/ 	.word	0x00000280
        /*00e0*/ 	.word	0x000000ff
        /*00e4*/ 	.word	0x00000030
        /*00e8*/ 	.short	0x0100
        /*00ea*/ 	.byte	0x08
	.zero		1


	//   ....[6]....
        /*00ec*/ 	.word	0x00000290
        /*00f0*/ 	.word	0x000000ff
        /*00f4*/ 	.word	0x00000018
        /*00f8*/ 	.short	0x0100
        /*00fa*/ 	.byte	0x08
	.zero		1


	//   ....[7]....
        /*00fc*/ 	.word	0x000002a0
        /*0100*/ 	.word	0x000000ff
        /*0104*/ 	.word	0x00000038
        /*0108*/ 	.short	0x0100
        /*010a*/ 	.byte	0x08
	.zero		1


	//   ....[8]....
        /*010c*/ 	.word	0x000006c0
        /*0110*/ 	.word	0x000000ff
        /*0114*/ 	.word	0x00000050
        /*0118*/ 	.short	0x0100
        /*011a*/ 	.byte	0x06
	.zero		1


	//   ....[9]....
        /*011c*/ 	.word	0x00000740
        /*0120*/ 	.word	0x000000ff
        /*0124*/ 	.word	0x00000058
        /*0128*/ 	.short	0x0100
        /*012a*/ 	.byte	0x06
	.zero		1


	//   ....[10]....
        /*012c*/ 	.word	0x000016b0
        /*0130*/ 	.word	0x00000003
        /*0134*/ 	.word	0x00000000
        /*0138*/ 	.short	0x010a
        /*013a*/ 	.byte	0x3f
	.zero		1


	//   ....[11]....
        /*013c*/ 	.word	0x00001710
        /*0140*/ 	.word	0x00000003
        /*0144*/ 	.word	0x00000000
        /*0148*/ 	.short	0x010a
        /*014a*/ 	.byte	0x3f
	.zero		1


	//   ....[12]....
        /*014c*/ 	.word	0x00001a90
        /*0150*/ 	.word	0x00000005
        /*0154*/ 	.word	0x00000000
        /*0158*/ 	.short	0x010a
        /*015a*/ 	.byte	0x3f
	.zero		1


	//   ....[13]....
        /*015c*/ 	.word	0x00001ad0
        /*0160*/ 	.word	0x00000005
        /*0164*/ 	.word	0x00000000
        /*0168*/ 	.short	0x010a
        /*016a*/ 	.byte	0x3f
	.zero		1


	//   ....[14]....
        /*016c*/ 	.word	0x00001d30
        /*0170*/ 	.word	0x00000004
        /*0174*/ 	.word	0x00000000
        /*0178*/ 	.short	0x0101
        /*017a*/ 	.byte	0x3f
	.zero		1


	//   ....[15]....
        /*017c*/ 	.word	0x00001ef0
        /*0180*/ 	.word	0x00000000
        /*0184*/ 	.word	0x00000000
        /*0188*/ 	.short	0x0101
        /*018a*/ 	.byte	0x3f
	.zero		1


	//   ....[16]....
        /*018c*/ 	.word	0x00006fc0
        /*0190*/ 	.word	0x00000014
        /*0194*/ 	.word	0x00000020
        /*0198*/ 	.short	0x010a
        /*019a*/ 	.byte	0x3f
	.zero		1


	//   ....[17]....
        /*019c*/ 	.word	0x000073f0
        /*01a0*/ 	.word	0x00000004
        /*01a4*/ 	.word	0x00000058
        /*01a8*/ 	.short	0x0101
        /*01aa*/ 	.byte	0x3f
	.zero		1


	//   ....[18]....
        /*01ac*/ 	.word	0x00007b10
        /*01b0*/ 	.word	0x00000005
        /*01b4*/ 	.word	0x00000000
        /*01b8*/ 	.short	0x010a
        /*01ba*/ 	.byte	0x3f
	.zero		1


	//   ....[19]....
        /*01bc*/ 	.word	0x00007b90
        /*01c0*/ 	.word	0x00000007
        /*01c4*/ 	.word	0x00000000
        /*01c8*/ 	.short	0x010a
        /*01ca*/ 	.byte	0x3f
	.zero		1


	//   ....[20]....
        /*01cc*/ 	.word	0x00007c20
        /*01d0*/ 	.word	0x00000006
        /*01d4*/ 	.word	0x00000000
        /*01d8*/ 	.short	0x010a
        /*01da*/ 	.byte	0x3f
	.zero		1


	//   ....[21]....
        /*01dc*/ 	.word	0x00007cb0
        /*01e0*/ 	.word	0x00000003
        /*01e4*/ 	.word	0x00000000
        /*01e8*/ 	.short	0x010a
        /*01ea*/ 	.byte	0x3f
	.zero		1


	//   ....[22]....
        /*01ec*/ 	.word	0x00007d10
        /*01f0*/ 	.word	0x00000003
        /*01f4*/ 	.word	0x00000000
        /*01f8*/ 	.short	0x010a
        /*01fa*/ 	.byte	0x3f
	.zero		1


	//   ....[23]....
        /*01fc*/ 	.word	0x00007d60
        /*0200*/ 	.word	0x00000005
        /*0204*/ 	.word	0x00000000
        /*0208*/ 	.short	0x010a
        /*020a*/ 	.byte	0x3f
	.zero		1


	//   ....[24]....
        /*020c*/ 	.word	0x00007e30
        /*0210*/ 	.word	0x00000014
        /*0214*/ 	.word	0x00000020
        /*0218*/ 	.short	0x010a
        /*021a*/ 	.byte	0x3f
	.zero		1


	//   ....[25]....
        /*021c*/ 	.word	0x00007f00
        /*0220*/ 	.word	0x00000005
        /*0224*/ 	.word	0x00000000
        /*0228*/ 	.short	0x010a
        /*022a*/ 	.byte	0x3f
	.zero		1


	//   ....[26]....
        /*022c*/ 	.word	0x00007f50
        /*0230*/ 	.word	0x00000007
        /*0234*/ 	.word	0x00000000
        /*0238*/ 	.short	0x010a
        /*023a*/ 	.byte	0x3f
	.zero		1


	//   ....[27]....
        /*023c*/ 	.word	0x00007fa0
        /*0240*/ 	.word	0x00000006
        /*0244*/ 	.word	0x00000000
        /*0248*/ 	.short	0x010a
        /*024a*/ 	.byte	0x3f
	.zero		1


	//----- nvinfo : EIATTR_NUM_MBARRIERS
	.align		4
.L_35:
        /*024c*/ 	.byte	0x03, 0x38
        /*024e*/ 	.short	0x000a


	//----- nvinfo : EIATTR_EXIT_INSTR_OFFSETS
	.align		4
        /*0250*/ 	.byte	0x04, 0x1c
        /*0252*/ 	.short	(.L_37 - .L_36)


	//   ....[0]....
.L_36:
        /*0254*/ 	.word	0x00000960


	//   ....[1]....
        /*0258*/ 	.word	0x00001170


	//   ....[2]....
        /*025c*/ 	.word	0x00006730


	//   ....[3]....
        /*0260*/ 	.word	0x00006c90


	//   ....[4]....
        /*0264*/ 	.word	0x00007d00


	//----- nvinfo : EIATTR_MAX_THREADS
	.align		4
.L_37:
        /*0268*/ 	.byte	0x04, 0x05
        /*026a*/ 	.short	(.L_39 - .L_38)
.L_38:
        /*026c*/ 	.word	0x00000180
        /*0270*/ 	.word	0x00000001
        /*0274*/ 	.word	0x00000001


	//----- nvinfo : EIATTR_CRS_STACK_SIZE
	.align		4
.L_39:
        /*0278*/ 	.byte	0x04, 0x1e
        /*027a*/ 	.short	(.L_41 - .L_40)
.L_40:
        /*027c*/ 	.word	0x00000000


	//----- nvinfo : EIATTR_CBANK_PARAM_SIZE
	.align		4
.L_41:
        /*0280*/ 	.byte	0x03, 0x19
        /*0282*/ 	.short	0x0470


	//----- nvinfo : EIATTR_PARAM_CBANK
	.align		4
        /*0284*/ 	.byte	0x04, 0x0a
        /*0286*/ 	.short	(.L_43 - .L_42)
	.align		4
.L_42:
        /*0288*/ 	.word	index@(.nv.constant0._ZN7cutlass13device_kernelINS_4gemm6kernel13GemmUniversalIN4cute5tupleIJiiiiEEENS1_10collective13CollectiveMmaINS1_34MainloopSm90TmaGmmaWarpSpecializedILi4ENS5_IJNS4_1CILi1EEENSA_ILi2EEESB_EEENS1_35KernelTmaWarpSpecializedCooperativeEEENS5_IJNSA_ILi128EEESG_NSA_ILi64EEEEEENS_6half_tENS5_IJSB_llEEESJ_NS5_IJlSB_lEEENS4_8TiledMMAINS4_8MMA_AtomIJNS4_4SM904GMMA26MMA_64x128x16_F32F16F16_SSILNSP_5MajorE1ELSR_0ELNSP_7ScaleInE1ELSS_1EEEEEENS4_6LayoutINS5_IJSC_SB_SB_EEENS5_IJSB_NSA_ILi0EEESX_EEEEENS5_IJNS4_10UnderscoreES10_S10_EEEEENS4_23SM90_TMA_LOAD_MULTICASTENS4_14ComposedLayoutINS4_7SwizzleILi3ELi4ELi3EEENS4_18smem_ptr_flag_bitsILi16EEENSV_INS5_IJSH_NSA_ILi8EEEEEENS5_IJSB_SH_EEEEEEEvNS4_8identityENS4_13SM90_TMA_LOADENS14_IS16_S18_NSV_INS5_IJS19_SH_EEENS5_IJSH_SB_EEEEEEEvS1E_EENS_8epilogue10collective6detail29Sm90TmaWarpSpecializedAdapterINS1M_15DefaultEpilogueISJ_SL_SL_NS1L_6thread17LinearCombinationISJ_Li1EffLNS1Q_9ScaleType4KindE0ELNS_15FloatRoundStyleE2ESJ_EENS1_15EpilogueDefaultEEEEEvvEEEEvNT_6ParamsE)
        /*028c*/ 	.short	0x0210
        /*028e*/ 	.short	0x0470


	//----- nvinfo : EIATTR_SW_WAR
	.align		4
.L_43:
        /*0290*/ 	.byte	0x04, 0x36
        /*0292*/ 	.short	(.L_45 - .L_44)
.L_44:
        /*0294*/ 	.word	0x00000008
.L_45:


//--------------------- .nv.callgraph             --------------------------
	.section	.nv.callgraph,"",@"SHT_CUDA_CALLGRAPH"
	.align	4
	.sectionentsize	8
	.align		4
        /*0000*/ 	.word	0x00000000
	.align		4
        /*0004*/ 	.word	0xffffffff
	.align		4
        /*0008*/ 	.word	index@(_ZN7cutlass13device_kernelINS_4gemm6kernel13GemmUniversalIN4cute5tupleIJiiiiEEENS1_10collective13CollectiveMmaINS1_34MainloopSm90TmaGmmaWarpSpecializedILi4ENS5_IJNS4_1CILi1EEENSA_ILi2EEESB_EEENS1_35KernelTmaWarpSpecializedCooperativeEEENS5_IJNSA_ILi128EEESG_NSA_ILi64EEEEEENS_6half_tENS5_IJSB_llEEESJ_NS5_IJlSB_lEEENS4_8TiledMMAINS4_8MMA_AtomIJNS4_4SM904GMMA26MMA_64x128x16_F32F16F16_SSILNSP_5MajorE1ELSR_0ELNSP_7ScaleInE1ELSS_1EEEEEENS4_6LayoutINS5_IJSC_SB_SB_EEENS5_IJSB_NSA_ILi0EEESX_EEEEENS5_IJNS4_10UnderscoreES10_S10_EEEEENS4_23SM90_TMA_LOAD_MULTICASTENS4_14ComposedLayoutINS4_7SwizzleILi3ELi4ELi3EEENS4_18smem_ptr_flag_bitsILi16EEENSV_INS5_IJSH_NSA_ILi8EEEEEENS5_IJSB_SH_EEEEEEEvNS4_8identityENS4_13SM90_TMA_LOADENS14_IS16_S18_NSV_INS5_IJS19_SH_EEENS5_IJSH_SB_EEEEEEEvS1E_EENS_8epilogue10collective6detail29Sm90TmaWarpSpecializedAdapterINS1M_15DefaultEpilogueISJ_SL_SL_NS1L_6thread17LinearCombinationISJ_Li1EffLNS1Q_9ScaleType4KindE0ELNS_15FloatRoundStyleE2ESJ_EENS1_15EpilogueDefaultEEEEEvvEEEEvNT_6ParamsE)
	.align		4
        /*000c*/ 	.word	index@(__assertfail)
	.align		4
        /*0010*/ 	.word	0x00000000
	.align		4
        /*0014*/ 	.word	0xfffffffe
	.align		4
        /*0018*/ 	.word	0x00000000
	.align		4
        /*001c*/ 	.word	0xfffffffd
	.align		4
        /*0020*/ 	.word	0x00000000
	.align		4
        /*0024*/ 	.word	0xfffffffc


//--------------------- .nv.constant4             --------------------------
	.section	.nv.constant4,"a",@progbits
	.align	8
	.align		8
.nv.constant4:
        /*0000*/ 	.dword	__assertfail
	.align		8
        /*0008*/ 	.dword	__unnamed_1
	.align		8
        /*0010*/ 	.dword	_ZN40_INTERNAL_2699b286_4_k_cu_02a422c5_366594cuda3std3__45__cpo5beginE
	.align		8
        /*0018*/ 	.dword	_ZN40_INTERNAL_2699b286_4_k_cu_02a422c5_366594cuda3std3__45__cpo3endE
	.align		8
        /*0020*/ 	.dword	_ZN40_INTERNAL_2699b286_4_k_cu_02a422c5_366594cuda3std3__45__cpo6cbeginE
	.align		8
        /*0028*/ 	.dword	_ZN40_INTERNAL_2699b286_4_k_cu_02a422c5_366594cuda3std3__45__cpo4cendE
	.align		8
        /*0030*/ 	.dword	_ZN40_INTERNAL_2699b286_4_k_cu_02a422c5_366594cuda3std3__442_GLOBAL__N__2699b286_4_k_cu_02a422c5_366596ignoreE
	.align		8
        /*0038*/ 	.dword	_ZN40_INTERNAL_2699b286_4_k_cu_02a422c5_366594cuda3std3__419piecewise_constructE
	.align		8
        /*0040*/ 	.dword	_ZN40_INTERNAL_2699b286_4_k_cu_02a422c5_366594cuda3std3__48in_placeE
	.align		8
        /*0048*/ 	.dword	_ZN40_INTERNAL_2699b286_4_k_cu_02a422c5_366594cuda3std6ranges3__45__cpo4swapE
	.align		8
        /*0050*/ 	.dword	_ZN40_INTERNAL_2699b286_4_k_cu_02a422c5_366594cuda3std6ranges3__45__cpo9iter_moveE
	.align		8
        /*0058*/ 	.dword	_ZN40_INTERNAL_2699b286_4_k_cu_02a422c5_366594cute7productE
	.align		8
        /*0060*/ 	.dword	_ZN40_INTERNAL_2699b286_4_k_cu_02a422c5_366594cute1_E
	.align		8
        /*0068*/ 	.dword	$str$22
	.align		8
        /*0070*/ 	.dword	$str$23


//--------------------- .text._ZN7cutlass13device_kernelINS_4gemm6kernel13GemmUniversalIN4cute5tupleIJiiiiEEENS1_10collective13CollectiveMmaINS1_34MainloopSm90TmaGmmaWarpSpecializedILi4ENS5_IJNS4_1CILi1EEENSA_ILi2EEESB_EEENS1_35KernelTmaWarpSpecializedCooperativeEEENS5_IJNSA_ILi128EEESG_NSA_ILi64EEEEEENS_6half_tENS5_IJSB_llEEESJ_NS5_IJlSB_lEEENS4_8TiledMMAINS4_8MMA_AtomIJNS4_4SM904GMMA26MMA_64x128x16_F32F16F16_SSILNSP_5MajorE1ELSR_0ELNSP_7ScaleInE1ELSS_1EEEEEENS4_6LayoutINS5_IJSC_SB_SB_EEENS5_IJSB_NSA_ILi0EEESX_EEEEENS5_IJNS4_10UnderscoreES10_S10_EEEEENS4_23SM90_TMA_LOAD_MULTICASTENS4_14ComposedLayoutINS4_7SwizzleILi3ELi4ELi3EEENS4_18smem_ptr_flag_bitsILi16EEENSV_INS5_IJSH_NSA_ILi8EEEEEENS5_IJSB_SH_EEEEEEEvNS4_8identityENS4_13SM90_TMA_LOADENS14_IS16_S18_NSV_INS5_IJS19_SH_EEENS5_IJSH_SB_EEEEEEEvS1E_EENS_8epilogue10collective6detail29Sm90TmaWarpSpecializedAdapterINS1M_15DefaultEpilogueISJ_SL_SL_NS1L_6thread17LinearCombinationISJ_Li1EffLNS1Q_9ScaleType4KindE0ELNS_15FloatRoundStyleE2ESJ_EENS1_15EpilogueDefaultEEEEEvvEEEEvNT_6ParamsE --------------------------
	.section	.text._ZN7cutlass13device_kernelINS_4gemm6kernel13GemmUniversalIN4cute5tupleIJiiiiEEENS1_10collective13CollectiveMmaINS1_34MainloopSm90TmaGmmaWarpSpecializedILi4ENS5_IJNS4_1CILi1EEENSA_ILi2EEESB_EEENS1_35KernelTmaWarpSpecializedCooperativeEEENS5_IJNSA_ILi128EEESG_NSA_ILi64EEEEEENS_6half_tENS5_IJSB_llEEESJ_NS5_IJlSB_lEEENS4_8TiledMMAINS4_8MMA_AtomIJNS4_4SM904GMMA26MMA_64x128x16_F32F16F16_SSILNSP_5MajorE1ELSR_0ELNSP_7ScaleInE1ELSS_1EEEEEENS4_6LayoutINS5_IJSC_SB_SB_EEENS5_IJSB_NSA_ILi0EEESX_EEEEENS5_IJNS4_10UnderscoreES10_S10_EEEEENS4_23SM90_TMA_LOAD_MULTICASTENS4_14ComposedLayoutINS4_7SwizzleILi3ELi4ELi3EEENS4_18smem_ptr_flag_bitsILi16EEENSV_INS5_IJSH_NSA_ILi8EEEEEENS5_IJSB_SH_EEEEEEEvNS4_8identityENS4_13SM90_TMA_LOADENS14_IS16_S18_NSV_INS5_IJS19_SH_EEENS5_IJSH_SB_EEEEEEEvS1E_EENS_8epilogue10collective6detail29Sm90TmaWarpSpecializedAdapterINS1M_15DefaultEpilogueISJ_SL_SL_NS1L_6thread17LinearCombinationISJ_Li1EffLNS1Q_9ScaleType4KindE0ELNS_15FloatRoundStyleE2ESJ_EENS1_15EpilogueDefaultEEEEEvvEEEEvNT_6ParamsE,"ax",@progbits
	.align	128
.text._ZN7cutlass13device_kernelINS_4gemm6kernel13GemmUniversalIN4cute5tupleIJiiiiEEENS1_10collective13CollectiveMmaINS1_34MainloopSm90TmaGmmaWarpSpecializedILi4ENS5_IJNS4_1CILi1EEENSA_ILi2EEESB_EEENS1_35KernelTmaWarpSpecializedCooperativeEEENS5_IJNSA_ILi128EEESG_NSA_ILi64EEEEEENS_6half_tENS5_IJSB_llEEESJ_NS5_IJlSB_lEEENS4_8TiledMMAINS4_8MMA_AtomIJNS4_4SM904GMMA26MMA_64x128x16_F32F16F16_SSILNSP_5MajorE1ELSR_0ELNSP_7ScaleInE1ELSS_1EEEEEENS4_6LayoutINS5_IJSC_SB_SB_EEENS5_IJSB_NSA_ILi0EEESX_EEEEENS5_IJNS4_10UnderscoreES10_S10_EEEEENS4_23SM90_TMA_LOAD_MULTICASTENS4_14ComposedLayoutINS4_7SwizzleILi3ELi4ELi3EEENS4_18smem_ptr_flag_bitsILi16EEENSV_INS5_IJSH_NSA_ILi8EEEEEENS5_IJSB_SH_EEEEEEEvNS4_8identityENS4_13SM90_TMA_LOADENS14_IS16_S18_NSV_INS5_IJS19_SH_EEENS5_IJSH_SB_EEEEEEEvS1E_EENS_8epilogue10collective6detail29Sm90TmaWarpSpecializedAdapterINS1M_15DefaultEpilogueISJ_SL_SL_NS1L_6thread17LinearCombinationISJ_Li1EffLNS1Q_9ScaleType4KindE0ELNS_15FloatRoundStyleE2ESJ_EENS1_15EpilogueDefaultEEEEEvvEEEEvNT_6ParamsE:
        .type           _ZN7cutlass13device_kernelINS_4gemm6kernel13GemmUniversalIN4cute5tupleIJiiiiEEENS1_10collective13CollectiveMmaINS1_34MainloopSm90TmaGmmaWarpSpecializedILi4ENS5_IJNS4_1CILi1EEENSA_ILi2EEESB_EEENS1_35KernelTmaWarpSpecializedCooperativeEEENS5_IJNSA_ILi128EEESG_NSA_ILi64EEEEEENS_6half_tENS5_IJSB_llEEESJ_NS5_IJlSB_lEEENS4_8TiledMMAINS4_8MMA_AtomIJNS4_4SM904GMMA26MMA_64x128x16_F32F16F16_SSILNSP_5MajorE1ELSR_0ELNSP_7ScaleInE1ELSS_1EEEEEENS4_6LayoutINS5_IJSC_SB_SB_EEENS5_IJSB_NSA_ILi0EEESX_EEEEENS5_IJNS4_10UnderscoreES10_S10_EEEEENS4_23SM90_TMA_LOAD_MULTICASTENS4_14ComposedLayoutINS4_7SwizzleILi3ELi4ELi3EEENS4_18smem_ptr_flag_bitsILi16EEENSV_INS5_IJSH_NSA_ILi8EEEEEENS5_IJSB_SH_EEEEEEEvNS4_8identityENS4_13SM90_TMA_LOADENS14_IS16_S18_NSV_INS5_IJS19_SH_EEENS5_IJSH_SB_EEEEEEEvS1E_EENS_8epilogue10collective6detail29Sm90TmaWarpSpecializedAdapterINS1M_15DefaultEpilogueISJ_SL_SL_NS1L_6thread17LinearCombinationISJ_Li1EffLNS1Q_9ScaleType4KindE0ELNS_15FloatRoundStyleE2ESJ_EENS1_15EpilogueDefaultEEEEEvvEEEEvNT_6ParamsE,@function
        .size           _ZN7cutlass13device_kernelINS_4gemm6kernel13GemmUniversalIN4cute5tupleIJiiiiEEENS1_10collective13CollectiveMmaINS1_34MainloopSm90TmaGmmaWarpSpecializedILi4ENS5_IJNS4_1CILi1EEENSA_ILi2EEESB_EEENS1_35KernelTmaWarpSpecializedCooperativeEEENS5_IJNSA_ILi128EEESG_NSA_ILi64EEEEEENS_6half_tENS5_IJSB_llEEESJ_NS5_IJlSB_lEEENS4_8TiledMMAINS4_8MMA_AtomIJNS4_4SM904GMMA26MMA_64x128x16_F32F16F16_SSILNSP_5MajorE1ELSR_0ELNSP_7ScaleInE1ELSS_1EEEEEENS4_6LayoutINS5_IJSC_SB_SB_EEENS5_IJSB_NSA_ILi0EEESX_EEEEENS5_IJNS4_10UnderscoreES10_S10_EEEEENS4_23SM90_TMA_LOAD_MULTICASTENS4_14ComposedLayoutINS4_7SwizzleILi3ELi4ELi3EEENS4_18smem_ptr_flag_bitsILi16EEENSV_INS5_IJSH_NSA_ILi8EEEEEENS5_IJSB_SH_EEEEEEEvNS4_8identityENS4_13SM90_TMA_LOADENS14_IS16_S18_NSV_INS5_IJS19_SH_EEENS5_IJSH_SB_EEEEEEEvS1E_EENS_8epilogue10collective6detail29Sm90TmaWarpSpecializedAdapterINS1M_15DefaultEpilogueISJ_SL_SL_NS1L_6thread17LinearCombinationISJ_Li1EffLNS1Q_9ScaleType4KindE0ELNS_15FloatRoundStyleE2ESJ_EENS1_15EpilogueDefaultEEEEEvvEEEEvNT_6ParamsE,(.L_x_197 - _ZN7cutlass13device_kernelINS_4gemm6kernel13GemmUniversalIN4cute5tupleIJiiiiEEENS1_10collective13CollectiveMmaINS1_34MainloopSm90TmaGmmaWarpSpecializedILi4ENS5_IJNS4_1CILi1EEENSA_ILi2EEESB_EEENS1_35KernelTmaWarpSpecializedCooperativeEEENS5_IJNSA_ILi128EEESG_NSA_ILi64EEEEEENS_6half_tENS5_IJSB_llEEESJ_NS5_IJlSB_lEEENS4_8TiledMMAINS4_8MMA_AtomIJNS4_4SM904GMMA26MMA_64x128x16_F32F16F16_SSILNSP_5MajorE1ELSR_0ELNSP_7ScaleInE1ELSS_1EEEEEENS4_6LayoutINS5_IJSC_SB_SB_EEENS5_IJSB_NSA_ILi0EEESX_EEEEENS5_IJNS4_10UnderscoreES10_S10_EEEEENS4_23SM90_TMA_LOAD_MULTICASTENS4_14ComposedLayoutINS4_7SwizzleILi3ELi4ELi3EEENS4_18smem_ptr_flag_bitsILi16EEENSV_INS5_IJSH_NSA_ILi8EEEEEENS5_IJSB_SH_EEEEEEEvNS4_8identityENS4_13SM90_TMA_LOADENS14_IS16_S18_NSV_INS5_IJS19_SH_EEENS5_IJSH_SB_EEEEEEEvS1E_EENS_8epilogue10collective6detail29Sm90TmaWarpSpecializedAdapterINS1M_15DefaultEpilogueISJ_SL_SL_NS1L_6thread17LinearCombinationISJ_Li1EffLNS1Q_9ScaleType4KindE0ELNS_15FloatRoundStyleE2ESJ_EENS1_15EpilogueDefaultEEEEEvvEEEEvNT_6ParamsE)
        .other          _ZN7cutlass13device_kernelINS_4gemm6kernel13GemmUniversalIN4cute5tupleIJiiiiEEENS1_10collective13CollectiveMmaINS1_34MainloopSm90TmaGmmaWarpSpecializedILi4ENS5_IJNS4_1CILi1EEENSA_ILi2EEESB_EEENS1_35KernelTmaWarpSpecializedCooperativeEEENS5_IJNSA_ILi128EEESG_NSA_ILi64EEEEEENS_6half_tENS5_IJSB_llEEESJ_NS5_IJlSB_lEEENS4_8TiledMMAINS4_8MMA_AtomIJNS4_4SM904GMMA26MMA_64x128x16_F32F16F16_SSILNSP_5MajorE1ELSR_0ELNSP_7ScaleInE1ELSS_1EEEEEENS4_6LayoutINS5_IJSC_SB_SB_EEENS5_IJSB_NSA_ILi0EEESX_EEEEENS5_IJNS4_10UnderscoreES10_S10_EEEEENS4_23SM90_TMA_LOAD_MULTICASTENS4_14ComposedLayoutINS4_7SwizzleILi3ELi4ELi3EEENS4_18smem_ptr_flag_bitsILi16EEENSV_INS5_IJSH_NSA_ILi8EEEEEENS5_IJSB_SH_EEEEEEEvNS4_8identityENS4_13SM90_TMA_LOADENS14_IS16_S18_NSV_INS5_IJS19_SH_EEENS5_IJSH_SB_EEEEEEEvS1E_EENS_8epilogue10collective6detail29Sm90TmaWarpSpecializedAdapterINS1M_15DefaultEpilogueISJ_SL_SL_NS1L_6thread17LinearCombinationISJ_Li1EffLNS1Q_9ScaleType4KindE0ELNS_15FloatRoundStyleE2ESJ_EENS1_15EpilogueDefaultEEEEEvvEEEEvNT_6ParamsE,@"STO_CUDA_ENTRY STV_DEFAULT"
_ZN7cutlass13device_kernelINS_4gemm6kernel13GemmUniversalIN4cute5tupleIJiiiiEEENS1_10collective13CollectiveMmaINS1_34MainloopSm90TmaGmmaWarpSpecializedILi4ENS5_IJNS4_1CILi1EEENSA_ILi2EEESB_EEENS1_35KernelTmaWarpSpecializedCooperativeEEENS5_IJNSA_ILi128EEESG_NSA_ILi64EEEEEENS_6half_tENS5_IJSB_llEEESJ_NS5_IJlSB_lEEENS4_8TiledMMAINS4_8MMA_AtomIJNS4_4SM904GMMA26MMA_64x128x16_F32F16F16_SSILNSP_5MajorE1ELSR_0ELNSP_7ScaleInE1ELSS_1EEEEEENS4_6LayoutINS5_IJSC_SB_SB_EEENS5_IJSB_NSA_ILi0EEESX_EEEEENS5_IJNS4_10UnderscoreES10_S10_EEEEENS4_23SM90_TMA_LOAD_MULTICASTENS4_14ComposedLayoutINS4_7SwizzleILi3ELi4ELi3EEENS4_18smem_ptr_flag_bitsILi16EEENSV_INS5_IJSH_NSA_ILi8EEEEEENS5_IJSB_SH_EEEEEEEvNS4_8identityENS4_13SM90_TMA_LOADENS14_IS16_S18_NSV_INS5_IJS19_SH_EEENS5_IJSH_SB_EEEEEEEvS1E_EENS_8epilogue10collective6detail29Sm90TmaWarpSpecializedAdapterINS1M_15DefaultEpilogueISJ_SL_SL_NS1L_6thread17LinearCombinationISJ_Li1EffLNS1Q_9ScaleType4KindE0ELNS_15FloatRoundStyleE2ESJ_EENS1_15EpilogueDefaultEEEEEvvEEEEvNT_6ParamsE:
[----:B------:R-:W0:Y:S01]  /*0000*/  LDC R1, c[0x0][0x28] ;  /* 0x00000a00ff017b82 */ /* 0x000e220000000800 */
[----:B------:R-:W1:Y:S01]  /*0010*/  S2R R94, SR_TID.X ;  /* 0x00000000005e7919 */ /* 0x000e620000002100 */
[----:B------:R-:W-:Y:S01]  /*0020*/  ELECT P0, URZ, PT ;  /* 0x00000000003f782f */ /* 0x000fe20003800000 */
[----:B------:R-:W-:Y:S01]  /*0030*/  BSSY B0, `(.L_x_0) ;  /* 0x000000f000007945 */ /* 0x000fe20003800000 */
[--C-:B-1----:R-:W-:Y:S02]  /*0040*/  SHF.R.U32.HI R0, RZ, 0x5, R94.reuse ;  /* 0x00000005ff007819 */ /* 0x102fe4000001165e */
[----:B------:R-:W-:-:S03]  /*0050*/  SHF.R.U32.HI R10, RZ, 0x7, R94 ;  /* 0x00000007ff0a7819 */ /* 0x000fc6000001165e */
[----:B------:R-:W1:Y:S04]  /*0060*/  SHFL.IDX PT, R2, R0, RZ, 0x1f ;  /* 0x00001fff00027589 */ /* 0x000e6800000e0000 */
[----:B------:R2:W3:Y:S01]  /*0070*/  SHFL.IDX PT, R5, R10, RZ, 0x1f ;  /* 0x00001fff0a057589 */ /* 0x0004e200000e0000 */
[----:B-1----:R-:W-:-:S13]  /*0080*/  ISETP.NE.OR P0, PT, R2, RZ, !P0 ;  /* 0x000000ff0200720c */ /* 0x002fda0004705670 */
[----:B0-23--:R-:W-:Y:S05]  /*0090*/  @P0 BRA `(.L_x_1) ;  /* 0x0000000000200947 */ /* 0x00dfea0003800000 */
[----:B------:R-:W-:Y:S02]  /*00a0*/  ULDC.64 UR4, c[0x0][0x198] ;  /* 0x0000660000047ab9 */ /* 0x000fe40000000a00 */
[----:B------:R-:W-:Y:S02]  /*00b0*/  UIADD3 UR6, UP0, UR4, 0xf0, URZ ;  /* 0x000000f004067890 */ /* 0x000fe4000ff1e03f */
[----:B------:R-:W-:Y:S02]  /*00c0*/  UIADD3 UR4, UP1, UR4, 0x1f0, URZ ;  /* 0x000001f004047890 */ /* 0x000fe4000ff3e03f */
[----:B------:R-:W-:Y:S02]  /*00d0*/  UIADD3.X UR7, URZ, UR5, URZ, UP0, !UPT ;  /* 0x000000053f077290 */ /* 0x000fe400087fe43f */
[----:B------:R-:W-:-:S07]  /*00e0*/  UIADD3.X UR5, URZ, UR5, URZ, UP1, !UPT ;  /* 0x000000053f057290 */ /* 0x000fce0008ffe43f */
[----:B------:R0:W-:Y:S02]  /*00f0*/  UTMACCTL.PF [UR6] ;  /* 0x00000000060079b9 */ /* 0x0001e40008040000 */
[----:B------:R0:W-:Y:S02]  /*0100*/  UTMACCTL.PF [UR4] ;  /* 0x00000000040079b9 */ /* 0x0001e40008040000 */
[----:B0-----:R-:W-:Y:S01]  /*0110*/  NOP ;  /* 0x0000000000007918 */ /* 0x001fe20000000000 */
.L_x_1:
[----:B------:R-:W-:Y:S05]  /*0120*/  BSYNC B0 ;  /* 0x0000000000007941 */ /* 0x000fea0003800000 */
.L_x_0:
[----:B------:R-:W0:Y:S02]  /*0130*/  SHFL.IDX PT, R3, R0, RZ, 0x1f ;  /* 0x00001fff00037589 */ /* 0x000e2400000e0000 */
[----:B0-----:R-:W-:-:S13]  /*0140*/  ISETP.NE.AND P0, PT, R3, RZ, PT ;  /* 0x000000ff0300720c */ /* 0x001fda0003f05270 */
[----:B------:R-:W-:Y:S05]  /*0150*/  @P0 BRA `(.L_x_2) ;  /* 0x0000000000580947 */ /* 0x000fea0003800000 */
[----:B------:R-:W0:Y:S01]  /*0160*/  S2UR UR8, SR_CgaCtaId ;  /* 0x00000000000879c3 */ /* 0x000e220000008800 */
[----:B------:R-:W-:Y:S01]  /*0170*/  UMOV UR4, 0x400 ;  /* 0x0000040000047882 */ /* 0x000fe20000000000 */
[----:B------:R-:W-:Y:S01]  /*0180*/  UMOV UR5, 0x1 ;  /* 0x0000000100057882 */ /* 0x000fe20000000000 */
[----:B------:R-:W-:Y:S01]  /*0190*/  UMOV UR6, 0x4 ;  /* 0x0000000400067882 */ /* 0x000fe20000000000 */
[----:B------:R-:W-:Y:S01]  /*01a0*/  ELECT P0, URZ, PT ;  /* 0x00000000003f782f */ /* 0x000fe20003800000 */
[----:B------:R-:W-:-:S04]  /*01b0*/  UIADD3 UR6, -UR6, 0x100000, URZ ;  /* 0x0010000006067890 */ /* 0x000fc8000fffe13f */
[----:B------:R-:W-:Y:S02]  /*01c0*/  USHF.L.U32 UR7, UR6, 0xb, URZ ;  /* 0x0000000b06077899 */ /* 0x000fe4000800063f */
[----:B------:R-:W-:Y:S02]  /*01d0*/  USHF.L.U32 UR6, UR6, 0x1, URZ ;  /* 0x0000000106067899 */ /* 0x000fe4000800063f */
[----:B0-----:R-:W-:Y:S02]  /*01e0*/  ULEA UR8, UR8, UR4, 0x18 ;  /* 0x0000000408087291 */ /* 0x001fe4000f8ec03f */
[----:B------:R-:W-:-:S04]  /*01f0*/  UIADD3 UR4, -UR5, 0x100000, URZ ;  /* 0x0010000005047890 */ /* 0x000fc8000fffe13f */
[----:B------:R-:W-:Y:S02]  /*0200*/  USHF.L.U32 UR5, UR4, 0xb, URZ ;  /* 0x0000000b04057899 */ /* 0x000fe4000800063f */
[----:B------:R-:W-:Y:S01]  /*0210*/  USHF.L.U32 UR4, UR4, 0x1, URZ ;  /* 0x0000000104047899 */ /* 0x000fe2000800063f */
[----:B------:R-:W0:Y:S11]  /*0220*/  FENCE.VIEW.ASYNC.S ;  /* 0x00000000000073c6 */ /* 0x000e360000000000 */
[----:B0-----:R0:W1:Y:S01]  /*0230*/  SYNCS.EXCH.64 URZ, [UR8], UR4 ;  /* 0x00000004083f75b2 */ /* 0x0010620008000100 */
[----:B------:R0:W2:Y:S01]  /*0240*/  SYNCS.EXCH.64 URZ, [UR8+0x20], UR6 ;  /* 0x00002006083f75b2 */ /* 0x0000a20008000100 */
[----:B------:R0:W3:Y:S01]  /*0250*/  SYNCS.EXCH.64 URZ, [UR8+0x8], UR4 ;  /* 0x00000804083f75b2 */ /* 0x0000e20008000100 */
[----:B------:R0:W4:Y:S01]  /*0260*/  SYNCS.EXCH.64 URZ, [UR8+0x28], UR6 ;  /* 0x00002806083f75b2 */ /* 0x0001220008000100 */
[----:B------:R0:W0:Y:S01]  /*0270*/  SYNCS.EXCH.64 URZ, [UR8+0x10], UR4 ;  /* 0x00001004083f75b2 */ /* 0x0000220008000100 */
[----:B------:R0:W0:Y:S01]  /*0280*/  SYNCS.EXCH.64 URZ, [UR8+0x30], UR6 ;  /* 0x00003006083f75b2 */ /* 0x0000220008000100 */
[----:B------:R0:W0:Y:S01]  /*0290*/  SYNCS.EXCH.64 URZ, [UR8+0x18], UR4 ;  /* 0x00001804083f75b2 */ /* 0x0000220008000100 */
[----:B------:R0:W0:Y:S01]  /*02a0*/  SYNCS.EXCH.64 URZ, [UR8+0x38], UR6 ;  /* 0x00003806083f75b2 */ /* 0x0000220008000100 */
[----:B------:R-:W-:Y:S01]  /*02b0*/  NOP ;  /* 0x0000000000007918 */ /* 0x000fe20000000000 */
.L_x_2:
[----:B------:R-:W5:Y:S01]  /*02c0*/  SHFL.IDX PT, R0, R0, RZ, 0x1f ;  /* 0x00001fff00007589 */ /* 0x000f6200000e0000 */
[----:B------:R-:W-:Y:S01]  /*02d0*/  SHF.R.S32.HI R7, RZ, 0x1f, R94 ;  /* 0x0000001fff077819 */ /* 0x000fe2000001145e */
[----:B0-----:R-:W0:Y:S01]  /*02e0*/  S2UR UR8, SR_CTAID.X ;  /* 0x00000000000879c3 */ /* 0x001e220000002500 */
[----:B------:R-:W-:Y:S01]  /*02f0*/  ELECT P0, URZ, PT ;  /* 0x00000000003f782f */ /* 0x000fe20003800000 */
[----:B------:R-:W1:Y:S01]  /*0300*/  S2R R4, SR_CTAID.Y ;  /* 0x0000000000047919 */ /* 0x000e620000002600 */
[----:B------:R-:W-:Y:S01]  /*0310*/  LEA.HI R7, R7, R94, RZ, 0x7 ;  /* 0x0000005e07077211 */ /* 0x000fe200078f38ff */
[----:B------:R-:W-:Y:S01]  /*0320*/  ULDC UR4, c[0x0][0x154] ;  /* 0x0000550000047ab9 */ /* 0x000fe20000000800 */
[----:B------:R-:W-:Y:S01]  /*0330*/  SHF.R.S32.HI R8, RZ, 0x1f, R3 ;  /* 0x0000001fff087819 */ /* 0x000fe20000011403 */
[----:B------:R-:W-:Y:S01]  /*0340*/  NOP ;  /* 0x0000000000007918 */ /* 0x000fe20000000000 */
[----:B------:R-:W-:Y:S01]  /*0350*/  LOP3.LUT R7, R7, 0xffffff80, RZ, 0xc0, !PT ;  /* 0xffffff8007077812 */ /* 0x000fe200078ec0ff */
[----:B------:R-:W2:Y:S01]  /*0360*/  LDC R14, c[0x0][0x140] ;  /* 0x00005000ff0e7b82 */ /* 0x000ea20000000800 */
[----:B------:R-:W-:Y:S01]  /*0370*/  LEA.HI R8, R8, R3, RZ, 0x2 ;  /* 0x0000000308087211 */ /* 0x000fe200078f10ff */
[----:B------:R-:W-:-:S02]  /*0380*/  NOP ;  /* 0x0000000000007918 */ /* 0x000fc40000000000 */
[----:B------:R-:W-:Y:S01]  /*0390*/  IMAD.IADD R6, R94, 0x1, -R7 ;  /* 0x000000015e067824 */ /* 0x000fe200078e0a07 */
[----:B------:R-:W-:-:S03]  /*03a0*/  LOP3.LUT R8, R8, 0x3ffffffc, RZ, 0xc0, !PT ;  /* 0x3ffffffc08087812 */ /* 0x000fc600078ec0ff */
[----:B------:R-:W3:Y:S01]  /*03b0*/  LDC R12, c[0x0][0x144] ;  /* 0x00005100ff0c7b82 */ /* 0x000ee20000000800 */
[----:B------:R-:W-:Y:S02]  /*03c0*/  SHF.R.S32.HI R7, RZ, 0x1f, R6 ;  /* 0x0000001fff077819 */ /* 0x000fe40000011406 */
[----:B------:R-:W-:Y:S02]  /*03d0*/  LOP3.LUT P2, RZ, R6, 0x7, RZ, 0xc0, !PT ;  /* 0x0000000706ff7812 */ /* 0x000fe4000784c0ff */
[----:B------:R-:W-:Y:S01]  /*03e0*/  LEA.HI R7, R7, R6, RZ, 0x3 ;  /* 0x0000000607077211 */ /* 0x000fe200078f18ff */
[----:B------:R-:W-:Y:S01]  /*03f0*/  VIADD R6, R5, 0xffffffff ;  /* 0xffffffff05067836 */ /* 0x000fe20000000000 */
[----:B-----5:R-:W-:Y:S02]  /*0400*/  ISETP.NE.OR P0, PT, R0, RZ, !P0 ;  /* 0x000000ff0000720c */ /* 0x020fe40004705670 */
[--C-:B------:R-:W-:Y:S02]  /*0410*/  SHF.R.S32.HI R0, RZ, 0x3, R7.reuse ;  /* 0x00000003ff007819 */ /* 0x100fe40000011407 */
[----:B------:R-:W-:-:S02]  /*0420*/  SHF.R.S32.HI R7, RZ, 0x1f, R7 ;  /* 0x0000001fff077819 */ /* 0x000fc40000011407 */
[----:B------:R-:W-:Y:S02]  /*0430*/  ISETP.GE.U32.AND P5, PT, R6, 0x2, PT ;  /* 0x000000020600780c */ /* 0x000fe40003fa6070 */
[----:B------:R-:W-:Y:S02]  /*0440*/  LEA.HI R7, R7, R0, RZ, 0x2 ;  /* 0x0000000007077211 */ /* 0x000fe400078f10ff */
[----:B--2---:R-:W-:Y:S02]  /*0450*/  ISETP.EQ.U32.AND P3, PT, R14, 0x1, PT ;  /* 0x000000010e00780c */ /* 0x004fe40003f62070 */
[----:B-1----:R-:W-:Y:S01]  /*0460*/  I2FP.F32.U32 R9, R4 ;  /* 0x0000000400097245 */ /* 0x002fe20000201000 */
[----:B------:R-:W-:Y:S01]  /*0470*/  VOTEU.ALL UP0, P0 ;  /* 0x00000000003f7886 */ /* 0x000fe20000000000 */
[----:B------:R-:W-:Y:S01]  /*0480*/  LOP3.LUT R7, R7, 0xfffffffc, RZ, 0xc0, !PT ;  /* 0xfffffffc07077812 */ /* 0x000fe200078ec0ff */
[----:B------:R-:W-:Y:S02]  /*0490*/  VOTEU.ALL UP1, P0 ;  /* 0x00000000003f7886 */ /* 0x000fe40000020000 */
[----:B------:R-:W-:Y:S01]  /*04a0*/  FMUL R13, R9, UR4 ;  /* 0x00000004090d7c20 */ /* 0x000fe20008400000 */
[----:B------:R-:W-:Y:S01]  /*04b0*/  IMAD.IADD R9, R3, 0x1, -R8 ;  /* 0x0000000103097824 */ /* 0x000fe200078e0a08 */
[----:B0-----:R-:W-:Y:S01]  /*04c0*/  I2FP.F32.U32 R8, UR8 ;  /* 0x0000000800087c45 */ /* 0x001fe20008201000 */
[----:B------:R-:W-:Y:S01]  /*04d0*/  IMAD.IADD R0, R0, 0x1, -R7 ;  /* 0x0000000100007824 */ /* 0x000fe200078e0a07 */
[----:B------:R-:W0:Y:S01]  /*04e0*/  @!UP0 S2UR UR7, SR_CgaCtaId ;  /* 0x00000000000789c3 */ /* 0x000e220000008800 */
[----:B------:R-:W-:Y:S01]  /*04f0*/  ULDC UR4, c[0x0][0x150] ;  /* 0x0000540000047ab9 */ /* 0x000fe20000000800 */
[----:B------:R-:W1:Y:S01]  /*0500*/  F2I.U32.TRUNC.NTZ R13, R13 ;  /* 0x0000000d000d7305 */ /* 0x000e62000020f000 */
[----:B------:R-:W-:Y:S01]  /*0510*/  FMUL R11, R8, UR4 ;  /* 0x00000004080b7c20 */ /* 0x000fe20008400000 */
[----:B------:R-:W-:Y:S01]  /*0520*/  SHF.R.S32.HI R3, RZ, 0x1f, R2 ;  /* 0x0000001fff037819 */ /* 0x000fe20000011402 */
[----:B------:R-:W-:Y:S01]  /*0530*/  IMAD R9, R9, 0x4, R0 ;  /* 0x0000000409097824 */ /* 0x000fe200078e0200 */
[----:B------:R-:W-:Y:S01]  /*0540*/  UMOV UR4, 0x20 ;  /* 0x0000002000047882 */ /* 0x000fe20000000000 */
[----:B------:R-:W-:Y:S01]  /*0550*/  @!UP0 UMOV UR6, 0x400 ;  /* 0x0000040000068882 */ /* 0x000fe20000000000 */
[----:B------:R-:W2:Y:S01]  /*0560*/  LDC R7, c[0x0][0x148] ;  /* 0x00005200ff077b82 */ /* 0x000ea20000000800 */
[----:B------:R-:W-:Y:S01]  /*0570*/  LEA.HI R3, R3, R2, RZ, 0x2 ;  /* 0x0000000203037211 */ /* 0x000fe200078f10ff */
[----:B------:R-:W5:Y:S01]  /*0580*/  F2I.U32.TRUNC.NTZ R11, R11 ;  /* 0x0000000b000b7305 */ /* 0x000f62000020f000 */
[----:B------:R-:W-:Y:S01]  /*0590*/  IMAD.SHL.U32 R8, R9, 0x4, RZ ;  /* 0x0000000409087824 */ /* 0x000fe200078e00ff */
[----:B------:R-:W-:-:S04]  /*05a0*/  @!UP0 UIADD3 UR4, -UR4, 0x100000, URZ ;  /* 0x0010000004048890 */ /* 0x000fc8000fffe13f */
[----:B------:R-:W-:Y:S02]  /*05b0*/  @!UP0 USHF.L.U32 UR5, UR4, 0xb, URZ ;  /* 0x0000000b04058899 */ /* 0x000fe4000800063f */
[----:B------:R-:W-:Y:S01]  /*05c0*/  @!UP0 USHF.L.U32 UR4, UR4, 0x1, URZ ;  /* 0x0000000104048899 */ /* 0x000fe2000800063f */
[----:B------:R-:W-:Y:S02]  /*05d0*/  LOP3.LUT R3, R3, 0xfffffffc, RZ, 0xc0, !PT ;  /* 0xfffffffc03037812 */ /* 0x000fe400078ec0ff */
[----:B------:R-:W-:Y:S01]  /*05e0*/  LOP3.LUT R19, R9, 0xc, R8, 0x78, !PT ;  /* 0x0000000c09137812 */ /* 0x000fe200078e7808 */
[----:B-1----:R-:W-:Y:S02]  /*05f0*/  IMAD.MOV R20, RZ, RZ, -R13 ;  /* 0x000000ffff147224 */ /* 0x002fe400078e0a0d */
[----:B------:R-:W-:Y:S01]  /*0600*/  IMAD.IADD R0, R2, 0x1, -R3 ;  /* 0x0000000102007824 */ /* 0x000fe200078e0a03 */
[----:B0-----:R-:W-:Y:S01]  /*0610*/  @!UP0 ULEA UR6, UR7, UR6, 0x18 ;  /* 0x0000000607068291 */ /* 0x001fe2000f8ec03f */
[----:B-----5:R-:W-:-:S03]  /*0620*/  IMAD.MOV R11, RZ, RZ, -R11 ;  /* 0x000000ffff0b7224 */ /* 0x020fc600078e0a0b */
[----:B------:R-:W-:Y:S01]  /*0630*/  ISETP.NE.AND P1, PT, R0, 0x3, PT ;  /* 0x000000030000780c */ /* 0x000fe20003f25270 */
[----:B------:R-:W-:Y:S01]  /*0640*/  VOTEU.ALL UP0, P0 ;  /* 0x00000000003f7886 */ /* 0x000fe20000000000 */
[----:B------:R-:W-:Y:S01]  /*0650*/  ISETP.LT.U32.AND P0, PT, R19, 0x2, !P2 ;  /* 0x000000021300780c */ /* 0x000fe20005701070 */
[----:B---3--:R-:W-:Y:S01]  /*0660*/  IMAD R3, R12, R11, UR8 ;  /* 0x000000080c037e24 */ /* 0x008fe2000f8e020b */
[----:B------:R-:W-:Y:S01]  /*0670*/  ISETP.EQ.OR P1, PT, R0, RZ, !P1 ;  /* 0x000000ff0000720c */ /* 0x000fe20004f22670 */
[----:B--2---:R-:W-:Y:S01]  /*0680*/  IMAD R2, R7, R20, R4 ;  /* 0x0000001407027224 */ /* 0x004fe200078e0204 */
[C---:B------:R-:W-:Y:S02]  /*0690*/  ISETP.NE.AND P2, PT, R5.reuse, RZ, PT ;  /* 0x000000ff0500720c */ /* 0x040fe40003f45270 */
[----:B------:R-:W-:Y:S01]  /*06a0*/  ISETP.EQ.AND P1, PT, R5, RZ, P1 ;  /* 0x000000ff0500720c */ /* 0x000fe20000f22270 */
[----:B------:R-:W0:Y:S02]  /*06b0*/  FENCE.VIEW.ASYNC.S ;  /* 0x00000000000073c6 */ /* 0x000e240000000000 */
[----:B0-----:R0:W1:Y:S01]  /*06c0*/  @!UP0 SYNCS.EXCH.64 URZ, [UR6+0x50], UR4 ;  /* 0x00005004063f85b2 */ /* 0x0010620008000100 */
[----:B------:R-:W-:-:S02]  /*06d0*/  ISETP.NE.AND P4, PT, R2, R19, PT ;  /* 0x000000130200720c */ /* 0x000fc40003f85270 */
[----:B------:R-:W-:Y:S02]  /*06e0*/  SEL R18, RZ, 0x1, !P1 ;  /* 0x00000001ff127807 */ /* 0x000fe40004800000 */
[----:B------:R-:W-:Y:S02]  /*06f0*/  ISETP.EQ.OR P4, PT, R3, RZ, !P4 ;  /* 0x000000ff0300720c */ /* 0x000fe40006782670 */
[----:B------:R-:W-:Y:S02]  /*0700*/  LOP3.LUT R11, R94, 0x7f, RZ, 0xc0, !PT ;  /* 0x0000007f5e0b7812 */ /* 0x000fe400078ec0ff */
[----:B------:R-:W-:Y:S02]  /*0710*/  PLOP3.LUT P0, PT, P0, P4, PT, 0x80, 0x0 ;  /* 0x000000000000781c */ /* 0x000fe40000709070 */
[----:B------:R-:W-:Y:S02]  /*0720*/  SEL R18, R18, 0x2, P5 ;  /* 0x0000000212127807 */ /* 0x000fe40002800000 */
[----:B------:R-:W-:Y:S01]  /*0730*/  P2R R102, PR, RZ, 0x1 ;  /* 0x00000001ff667803 */ /* 0x000fe20000000000 */
[----:B------:R0:W2:Y:S01]  /*0740*/  @!UP1 SYNCS.EXCH.64 URZ, [UR6+0x58], UR4 ;  /* 0x00005804063f95b2 */ /* 0x0000a20008000100 */
[----:B------:R-:W-:Y:S01]  /*0750*/  NOP ;  /* 0x0000000000007918 */ /* 0x000fe20000000000 */
[----:B------:R-:W-:Y:S06]  /*0760*/  @!P3 BRA `(.L_x_3) ;  /* 0x000000000008b947 */ /* 0x000fec0003800000 */
[----:B-12-4-:R-:W-:Y:S01]  /*0770*/  UCGABAR_ARV ;  /* 0x00000000000079c7 */ /* 0x016fe20008000000 */
[----:B------:R-:W-:Y:S05]  /*0780*/  BRA `(.L_x_4) ;  /* 0x0000000000047947 */ /* 0x000fea0003800000 */
.L_x_3:
[----:B-12-4-:R-:W-:Y:S01]  /*0790*/  NOP ;  /* 0x0000000000007918 */ /* 0x016fe20000000000 */
.L_x_4:
[----:B------:R-:W1:Y:S01]  /*07a0*/  LDC R2, c[0x0][0x65c] ;  /* 0x00019700ff027b82 */ /* 0x000e620000000800 */
[----:B------:R-:W-:Y:S02]  /*07b0*/  IMAD.U32 R8, RZ, RZ, UR8 ;  /* 0x00000008ff087e24 */ /* 0x000fe4000f8e00ff */
[----:B------:R-:W-:Y:S01]  /*07c0*/  IMAD.MOV.U32 R9, RZ, RZ, RZ ;  /* 0x000000ffff097224 */ /* 0x000fe200078e00ff */
[----:B-1----:R-:W-:-:S04]  /*07d0*/  ISETP.NE.AND P1, PT, R2, 0x1, PT ;  /* 0x000000010200780c */ /* 0x002fc80003f25270 */
[----:B------:R-:W-:-:S09]  /*07e0*/  P2R R5, PR, RZ, 0x2 ;  /* 0x00000002ff057803 */ /* 0x000fd20000000000 */
[----:B------:R-:W1:Y:S01]  /*07f0*/  @P1 LDC R17, c[0x0][0x10] ;  /* 0x00000400ff111b82 */ /* 0x000e620000000800 */
[----:B------:R-:W-:Y:S02]  /*0800*/  @P1 IMAD.MOV.U32 R5, RZ, RZ, RZ ;  /* 0x000000ffff051224 */ /* 0x000fe400078e00ff */
[----:B------:R-:W-:-:S05]  /*0810*/  @P1 IMAD.MOV.U32 R15, RZ, RZ, RZ ;  /* 0x000000ffff0f1224 */ /* 0x000fca00078e00ff */
[----:B------:R-:W2:Y:S01]  /*0820*/  @!P1 LDC R13, c[0x0][0xc] ;  /* 0x00000300ff0d9b82 */ /* 0x000ea20000000800 */
[----:B0-----:R-:W-:Y:S01]  /*0830*/  ULDC UR4, c[0x0][0xc] ;  /* 0x0000030000047ab9 */ /* 0x001fe20000000800 */
[----:B------:R-:W-:Y:S01]  /*0840*/  ULDC UR5, c[0x0][0x10] ;  /* 0x0000040000057ab9 */ /* 0x000fe20000000800 */
[----:B------:R-:W-:Y:S01]  /*0850*/  ULDC UR6, c[0x0][0x14] ;  /* 0x0000050000067ab9 */ /* 0x000fe20000000800 */
[----:B------:R-:W-:-:S04]  /*0860*/  UIMAD.WIDE.U32 UR4, UR4, UR5, URZ ;  /* 0x00000005040472a5 */ /* 0x000fc8000f8e003f */
[----:B------:R-:W-:Y:S02]  /*0870*/  UIMAD.WIDE.U32 UR36, UR4, UR6, URZ ;  /* 0x00000006042472a5 */ /* 0x000fe4000f8e003f */
[----:B------:R-:W-:-:S04]  /*0880*/  UIMAD UR42, UR5, UR6, URZ ;  /* 0x00000006052a72a4 */ /* 0x000fc8000f8e023f */
[----:B------:R-:W-:Y:S01]  /*0890*/  UIADD3 UR42, UR37, UR42, URZ ;  /* 0x0000002a252a7290 */ /* 0x000fe2000fffe03f */
[----:B-1----:R-:W-:-:S04]  /*08a0*/  @P1 IMAD.WIDE.U32 R16, R17, UR8, R4 ;  /* 0x0000000811101c25 */ /* 0x002fc8000f8e0004 */
[----:B------:R-:W-:Y:S02]  /*08b0*/  @P1 IMAD.IADD R17, R17, 0x1, R15 ;  /* 0x0000000111111824 */ /* 0x000fe400078e020f */
[----:B--2---:R-:W-:-:S04]  /*08c0*/  @!P1 IMAD.WIDE.U32 R8, R4, R13, R8 ;  /* 0x0000000d04089225 */ /* 0x004fc800078e0008 */
[----:B------:R-:W-:Y:S02]  /*08d0*/  @!P1 IMAD.MOV.U32 R16, RZ, RZ, R8 ;  /* 0x000000ffff109224 */ /* 0x000fe400078e0008 */
[----:B------:R-:W-:Y:S01]  /*08e0*/  @!P1 IMAD.MOV.U32 R17, RZ, RZ, R9 ;  /* 0x000000ffff119224 */ /* 0x000fe200078e0009 */
[----:B------:R-:W-:Y:S06]  /*08f0*/  @!P3 BRA `(.L_x_5) ;  /* 0x00000000000cb947 */ /* 0x000fec0003800000 */
[----:B------:R-:W-:Y:S01]  /*0900*/  UCGABAR_WAIT ;  /* 0x0000000000007dc7 */ /* 0x000fe20008000000 */
[----:B------:R-:W-:Y:S01]  /*0910*/  CCTL.IVALL ;  /* 0x00000000ff00798f */ /* 0x000fe20002000000 */
[----:B------:R-:W-:Y:S05]  /*0920*/  BRA `(.L_x_6) ;  /* 0x0000000000047947 */ /* 0x000fea0003800000 */
.L_x_5:
[----:B------:R-:W-:Y:S06]  /*0930*/  BAR.SYNC.DEFER_BLOCKING 0x0 ;  /* 0x0000000000007b1d */ /* 0x000fec0000010000 */
.L_x_6:
[----:B------:R-:W-:Y:S05]  /*0940*/  @!P2 BRA `(.L_x_7) ;  /* 0x0000005c007ca947 */ /* 0x000fea0003800000 */
[----:B------:R-:W-:-:S13]  /*0950*/  ISETP.GT.U32.AND P0, PT, R6, 0x1, PT ;  /* 0x000000010600780c */ /* 0x000fda0003f04070 */
[----:B------:R-:W-:Y:S05]  /*0960*/  @P0 EXIT ;  /* 0x000000000000094d */ /* 0x000fea0003800000 */
[----:B------:R-:W-:Y:S01]  /*0970*/  ULDC.64 UR4, c[0x0][0x650] ;  /* 0x0001940000047ab9 */ /* 0x000fe20000000a00 */
[----:B------:R-:W-:Y:S01]  /*0980*/  PRMT R0, RZ, 0x7610, R0 ;  /* 0x00007610ff007816 */ /* 0x000fe20000000000 */
[----:B------:R-:W-:Y:S01]  /*0990*/  IMAD.MOV.U32 R101, RZ, RZ, -0x1 ;  /* 0xffffffffff657424 */ /* 0x000fe200078e00ff */
[----:B------:R-:W-:Y:S01]  /*09a0*/  ISETP.GE.U32.AND P0, PT, R16, UR4, PT ;  /* 0x0000000410007c0c */ /* 0x000fe2000bf06070 */
[----:B------:R-:W-:Y:S02]  /*09b0*/  IMAD.MOV.U32 R100, RZ, RZ, -0x1 ;  /* 0xffffffffff647424 */ /* 0x000fe400078e00ff */
[----:B------:R-:W-:Y:S01]  /*09c0*/  IMAD.MOV.U32 R99, RZ, RZ, -0x1 ;  /* 0xffffffffff637424 */ /* 0x000fe200078e00ff */
[----:B------:R-:W-:-:S13]  /*09d0*/  ISETP.GE.U32.AND.EX P0, PT, R17, UR5, PT, P0 ;  /* 0x0000000511007c0c */ /* 0x000fda000bf06100 */
[----:B------:R-:W-:Y:S05]  /*09e0*/  @P0 BRA `(.L_x_8) ;  /* 0x0000000400280947 */ /* 0x000fea0003800000 */
[----:B------:R-:W0:Y:S01]  /*09f0*/  LDC.64 R22, c[0x0][0x628] ;  /* 0x00018a00ff167b82 */ /* 0x000e220000000a00 */
[----:B------:R-:W-:Y:S02]  /*0a00*/  IMAD.MOV.U32 R8, RZ, RZ, R16 ;  /* 0x000000ffff087224 */ /* 0x000fe400078e0010 */
[----:B------:R-:W-:-:S05]  /*0a10*/  IMAD.MOV.U32 R9, RZ, RZ, R17 ;  /* 0x000000ffff097224 */ /* 0x000fca00078e0011 */
[----:B------:R-:W1:Y:S08]  /*0a20*/  LDC R0, c[0x0][0x630] ;  /* 0x00018c00ff007b82 */ /* 0x000e700000000800 */
[----:B------:R-:W2:Y:S01]  /*0a30*/  LDC.64 R24, c[0x0][0x620] ;  /* 0x00018800ff187b82 */ /* 0x000ea20000000a00 */
[----:B0-----:R-:W-:-:S04]  /*0a40*/  ISETP.NE.U32.AND P0, PT, R22, RZ, PT ;  /* 0x000000ff1600720c */ /* 0x001fc80003f05070 */
[----:B------:R-:W-:-:S13]  /*0a50*/  ISETP.NE.AND.EX P0, PT, R23, RZ, PT, P0 ;  /* 0x000000ff1700720c */ /* 0x000fda0003f05300 */
[----:B-12---:R-:W-:Y:S05]  /*0a60*/  @!P0 BRA `(.L_x_9) ;  /* 0x0000000000288947 */ /* 0x006fea0003800000 */
[----:B------:R-:W0:Y:S02]  /*0a70*/  LDC R15, c[0x0][0x634] ;  /* 0x00018d00ff0f7b82 */ /* 0x000e240000000800 */
[----:B0-----:R-:W-:-:S05]  /*0a80*/  IADD3 R15, P0, R16, R15, RZ ;  /* 0x0000000f100f7210 */ /* 0x001fca0007f1e0ff */
[----:B------:R-:W-:-:S04]  /*0a90*/  IMAD.X R21, RZ, RZ, R17, P0 ;  /* 0x000000ffff157224 */ /* 0x000fc800000e0611 */
[----:B------:R-:W-:-:S04]  /*0aa0*/  IMAD.WIDE.U32 R8, R21, R22, RZ ;  /* 0x0000001615087225 */ /* 0x000fc800078e00ff */
[----:B------:R-:W-:-:S04]  /*0ab0*/  IMAD.WIDE.U32 R12, P0, R15, R23, R8 ;  /* 0x000000170f0c7225 */ /* 0x000fc80007800008 */
[----:B------:R-:W-:-:S04]  /*0ac0*/  IMAD.WIDE.U32 R8, R15, R22, RZ ;  /* 0x000000160f087225 */ /* 0x000fc800078e00ff */
[----:B------:R-:W-:Y:S01]  /*0ad0*/  IMAD.X R15, RZ, RZ, RZ, P0 ;  /* 0x000000ffff0f7224 */ /* 0x000fe200000e06ff */
[----:B------:R-:W-:Y:S01]  /*0ae0*/  IADD3 RZ, P0, R9, R12, RZ ;  /* 0x0000000c09ff7210 */ /* 0x000fe20007f1e0ff */
[----:B------:R-:W-:-:S04]  /*0af0*/  IMAD.MOV.U32 R14, RZ, RZ, R13 ;  /* 0x000000ffff0e7224 */ /* 0x000fc800078e000d */
[----:B------:R-:W-:-:S08]  /*0b00*/  IMAD.WIDE.U32.X R8, R21, R23, R14, P0 ;  /* 0x0000001715087225 */ /* 0x000fd000000e040e */
.L_x_9:
[----:B------:R-:W0:Y:S01]  /*0b10*/  LDC.64 R22, c[0x0][0x640] ;  /* 0x00019000ff167b82 */ /* 0x000e220000000a00 */
[--C-:B------:R-:W-:Y:S01]  /*0b20*/  SHF.R.U64 R99, R8, R0, R9.reuse ;  /* 0x0000000008637219 */ /* 0x100fe20000001209 */
[----:B------:R-:W-:Y:S01]  /*0b30*/  IMAD R28, R7, R20, R4 ;  /* 0x00000014071c7224 */ /* 0x000fe200078e0204 */
[----:B------:R-:W-:Y:S02]  /*0b40*/  SHF.R.U32.HI R0, RZ, R0, R9 ;  /* 0x00000000ff007219 */ /* 0x000fe40000011609 */
[----:B------:R-:W-:-:S03]  /*0b50*/  IADD3 R5, P0, RZ, -R99, RZ ;  /* 0x80000063ff057210 */ /* 0x000fc60007f1e0ff */
[----:B------:R-:W1:Y:S02]  /*0b60*/  LDC R6, c[0x0][0x618] ;  /* 0x00018600ff067b82 */ /* 0x000e640000000800 */
[----:B------:R-:W-:-:S04]  /*0b70*/  IMAD.X R9, RZ, RZ, ~R0, P0 ;  /* 0x000000ffff097224 */ /* 0x000fc800000e0e00 */
[-C--:B------:R-:W-:Y:S02]  /*0b80*/  IMAD R0, R9, R24.reuse, RZ ;  /* 0x0000001809007224 */ /* 0x080fe400078e02ff */
[----:B------:R-:W2:Y:S01]  /*0b90*/  LDC R13, c[0x0][0x608] ;  /* 0x00018200ff0d7b82 */ /* 0x000ea20000000800 */
[----:B------:R-:W-:-:S04]  /*0ba0*/  IMAD.WIDE.U32 R8, R5, R24, R16 ;  /* 0x0000001805087225 */ /* 0x000fc800078e0010 */
[----:B------:R-:W-:Y:S02]  /*0bb0*/  IMAD R5, R5, R25, R0 ;  /* 0x0000001905057224 */ /* 0x000fe400078e0200 */
[----:B------:R-:W-:Y:S01]  /*0bc0*/  IMAD.MOV.U32 R25, RZ, RZ, 0x1 ;  /* 0x00000001ff197424 */ /* 0x000fe200078e00ff */
[----:B------:R-:W3:Y:S01]  /*0bd0*/  LDC R14, c[0x0][0x658] ;  /* 0x00019600ff0e7b82 */ /* 0x000ee20000000800 */
[----:B0-----:R-:W-:Y:S01]  /*0be0*/  ISETP.NE.U32.AND P0, PT, R22, RZ, PT ;  /* 0x000000ff1600720c */ /* 0x001fe20003f05070 */
[----:B------:R-:W-:Y:S02]  /*0bf0*/  IMAD.IADD R5, R9, 0x1, R5 ;  /* 0x0000000109057824 */ /* 0x000fe400078e0205 */
[----:B------:R-:W-:Y:S01]  /*0c00*/  IMAD.MOV.U32 R9, RZ, RZ, -0x1 ;  /* 0xffffffffff097424 */ /* 0x000fe200078e00ff */
[----:B------:R-:W-:-:S03]  /*0c10*/  ISETP.NE.AND.EX P0, PT, R23, RZ, PT, P0 ;  /* 0x000000ff1700720c */ /* 0x000fc60003f05300 */
[----:B------:R-:W0:Y:S01]  /*0c20*/  LDC R21, c[0x0][0x600] ;  /* 0x00018000ff157b82 */ /* 0x000e220000000800 */
[-CC-:B-1----:R-:W-:Y:S02]  /*0c30*/  SHF.R.U64 R15, R8, R6.reuse, R5.reuse ;  /* 0x00000006080f7219 */ /* 0x182fe40000001205 */
[----:B------:R-:W-:-:S05]  /*0c40*/  SHF.R.U32.HI R0, RZ, R6, R5 ;  /* 0x00000006ff007219 */ /* 0x000fca0000011605 */
[----:B------:R-:W1:Y:S01]  /*0c50*/  LDC R24, c[0x0][0x648] ;  /* 0x00019200ff187b82 */ /* 0x000e620000000800 */
[-CC-:B--2---:R-:W-:Y:S02]  /*0c60*/  SHF.R.U64 R29, R15, R13.reuse, R0.reuse ;  /* 0x0000000d0f1d7219 */ /* 0x184fe40000001200 */
[----:B------:R-:W-:-:S05]  /*0c70*/  SHF.R.U32.HI R5, RZ, R13, R0 ;  /* 0x0000000dff057219 */ /* 0x000fca0000011600 */
[----:B------:R-:W2:Y:S01]  /*0c80*/  LDC R26, c[0x0][0x638] ;  /* 0x00018e00ff1a7b82 */ /* 0x000ea20000000800 */
[-CC-:B---3--:R-:W-:Y:S02]  /*0c90*/  SHF.R.U64 R20, R29, R14.reuse, R5.reuse ;  /* 0x0000000e1d147219 */ /* 0x188fe40000001205 */
[-C--:B------:R-:W-:Y:S02]  /*0ca0*/  SHF.L.U32 R0, R9, R14.reuse, RZ ;  /* 0x0000000e09007219 */ /* 0x080fe400000006ff */
[----:B------:R-:W-:Y:S01]  /*0cb0*/  SHF.R.U32.HI R5, RZ, R14, R5 ;  /* 0x0000000eff057219 */ /* 0x000fe20000011605 */
[----:B------:R-:W-:Y:S01]  /*0cc0*/  IMAD.MOV.U32 R4, RZ, RZ, R20 ;  /* 0x000000ffff047224 */ /* 0x000fe200078e0014 */
[----:B------:R-:W-:Y:S01]  /*0cd0*/  LOP3.LUT R12, RZ, R0, RZ, 0x33, !PT ;  /* 0x00000000ff0c7212 */ /* 0x000fe200078e33ff */
[----:B------:R-:W3:Y:S01]  /*0ce0*/  LDC R27, c[0x0][0x610] ;  /* 0x00018400ff1b7b82 */ /* 0x000ee20000000800 */
[----:B------:R-:W-:Y:S05]  /*0cf0*/  @!P0 BRA `(.L_x_10) ;  /* 0x0000000000288947 */ /* 0x000fea0003800000 */
[----:B------:R-:W4:Y:S02]  /*0d00*/  LDC R9, c[0x0][0x64c] ;  /* 0x00019300ff097b82 */ /* 0x000f240000000800 */
[----:B----4-:R-:W-:-:S05]  /*0d10*/  IADD3 R9, P0, R20, R9, RZ ;  /* 0x0000000914097210 */ /* 0x010fca0007f1e0ff */
        /* <DEDUP_REMOVED lines=8> */
.L_x_10:
[----:B-1----:R-:W-:Y:S01]  /*0da0*/  SHF.R.U64 R4, R4, R24, R5 ;  /* 0x0000001804047219 */ /* 0x002fe20000001205 */
[----:B0-----:R-:W-:Y:S01]  /*0db0*/  VIADD R6, R21, 0xffffffff ;  /* 0xffffffff15067836 */ /* 0x001fe20000000000 */
[----:B------:R-:W-:Y:S02]  /*0dc0*/  SHF.L.U32 R0, R25, R14, RZ ;  /* 0x0000000e19007219 */ /* 0x000fe400000006ff */
[----:B------:R-:W-:Y:S01]  /*0dd0*/  LOP3.LUT R5, R29, R12, RZ, 0xc0, !PT ;  /* 0x0000000c1d057212 */ /* 0x000fe200078ec0ff */
[----:B------:R-:W-:Y:S01]  /*0de0*/  IMAD.MOV R7, RZ, RZ, -R4 ;  /* 0x000000ffff077224 */ /* 0x000fe200078e0a04 */
[----:B------:R-:W-:Y:S02]  /*0df0*/  SEL R3, R3, R28, !P1 ;  /* 0x0000001c03037207 */ /* 0x000fe40004800000 */
[----:B------:R-:W-:Y:S01]  /*0e00*/  LOP3.LUT R6, R15, R6, RZ, 0xc0, !PT ;  /* 0x000000060f067212 */ /* 0x000fe200078ec0ff */
[----:B------:R-:W-:Y:S02]  /*0e10*/  IMAD R4, R0, R4, R5 ;  /* 0x0000000400047224 */ /* 0x000fe400078e0205 */
[----:B--2---:R-:W-:-:S02]  /*0e20*/  IMAD R0, R7, R26, R20 ;  /* 0x0000001a07007224 */ /* 0x004fc400078e0214 */
[----:B---3--:R-:W-:Y:S02]  /*0e30*/  IMAD R3, R4, R27, R3 ;  /* 0x0000001b04037224 */ /* 0x008fe400078e0203 */
[----:B------:R-:W-:Y:S02]  /*0e40*/  IMAD.MOV.U32 R5, RZ, RZ, 0x1 ;  /* 0x00000001ff057424 */ /* 0x000fe400078e00ff */
[----:B------:R-:W-:-:S03]  /*0e50*/  IMAD R4, R0, R21, R6 ;  /* 0x0000001500047224 */ /* 0x000fc600078e0206 */
[----:B------:R-:W-:Y:S02]  /*0e60*/  PRMT R0, R5, 0x7610, R0 ;  /* 0x0000761005007816 */ /* 0x000fe40000000000 */
[----:B------:R-:W-:Y:S02]  /*0e70*/  SEL R100, R4, R3, !P1 ;  /* 0x0000000304647207 */ /* 0x000fe40004800000 */
[----:B------:R-:W-:-:S07]  /*0e80*/  SEL R101, R3, R4, !P1 ;  /* 0x0000000403657207 */ /* 0x000fce0004800000 */
.L_x_8:
[----:B------:R-:W-:-:S08]  /*0e90*/  NOP ;  /* 0x0000000000007918 */ /* 0x000fd00000000000 */
[----:B------:R-:W0:Y:S02]  /*0ea0*/  USETMAXREG.TRY_ALLOC.CTAPOOL UP0, 0xe8 ;  /* 0x000000e8000079c8 */ /* 0x000e240008000600 */
[----:B0-----:R-:W-:-:S13]  /*0eb0*/  PLOP3.LUT P0, PT, PT, PT, UP0, 0x80, 0x0 ;  /* 0x000000000000781c */ /* 0x001fda0003f0f008 */
[----:B------:R-:W-:Y:S05]  /*0ec0*/  @!P0 BRA `(.L_x_8) ;  /* 0xfffffffc00f08947 */ /* 0x000fea000383ffff */
[----:B------:R-:W-:Y:S01]  /*0ed0*/  ULDC.64 UR4, c[0x0][0x598] ;  /* 0x0001660000047ab9 */ /* 0x000fe20000000a00 */
[----:B------:R-:W-:Y:S01]  /*0ee0*/  ULDC.64 UR38, c[0x0][0x208] ;  /* 0x0000820000267ab9 */ /* 0x000fe20000000a00 */
[----:B------:R-:W-:-:S04]  /*0ef0*/  ISETP.NE.U32.AND P0, PT, RZ, UR4, PT ;  /* 0x00000004ff007c0c */ /* 0x000fc8000bf05070 */
[----:B------:R-:W-:-:S13]  /*0f00*/  ISETP.NE.AND.EX P0, PT, RZ, UR5, PT, P0 ;  /* 0x00000005ff007c0c */ /* 0x000fda000bf05300 */
[----:B------:R-:W-:Y:S05]  /*0f10*/  @!P0 BRA `(.L_x_11) ;  /* 0x00000000001c8947 */ /* 0x000fea0003800000 */
[----:B------:R-:W0:Y:S02]  /*0f20*/  LDC.64 R4, c[0x0][0x598] ;  /* 0x00016600ff047b82 */ /* 0x000e240000000a00 */
[----:B0-----:R-:W2:Y:S02]  /*0f30*/  LDG.E.64 R4, desc[UR38][R4.64] ;  /* 0x0000002604047981 */ /* 0x001ea4000c1e1b00 */
[----:B--2---:R-:W-:-:S04]  /*0f40*/  ISETP.NE.U32.AND P0, PT, R4, RZ, PT ;  /* 0x000000ff0400720c */ /* 0x004fc80003f05070 */
[----:B------:R-:W-:-:S13]  /*0f50*/  ISETP.NE.AND.EX P0, PT, R5, RZ, PT, P0 ;  /* 0x000000ff0500720c */ /* 0x000fda0003f05300 */
[----:B------:R-:W-:Y:S05]  /*0f60*/  @!P0 BRA `(.L_x_11) ;  /* 0x0000000000088947 */ /* 0x000fea0003800000 */
[----:B------:R0:W5:Y:S01]  /*0f70*/  LD.E R88, desc[UR38][R4.64] ;  /* 0x0000002604587980 */ /* 0x000162000c101900 */
[----:B------:R-:W-:Y:S05]  /*0f80*/  BRA `(.L_x_12) ;  /* 0x0000000000247947 */ /* 0x000fea0003800000 */
.L_x_11:
[----:B------:R-:W-:Y:S02]  /*0f90*/  ULDC.64 UR4, c[0x0][0x588] ;  /* 0x0001620000047ab9 */ /* 0x000fe40000000a00 */
[----:B------:R-:W-:-:S04]  /*0fa0*/  ISETP.NE.U32.AND P0, PT, RZ, UR4, PT ;  /* 0x00000004ff007c0c */ /* 0x000fc8000bf05070 */
[----:B------:R-:W-:-:S13]  /*0fb0*/  ISETP.NE.AND.EX P0, PT, RZ, UR5, PT, P0 ;  /* 0x00000005ff007c0c */ /* 0x000fda000bf05300 */
[----:B------:R-:W-:Y:S05]  /*0fc0*/  @!P0 BRA `(.L_x_13) ;  /* 0x00000000000c8947 */ /* 0x000fea0003800000 */
[----:B------:R-:W0:Y:S02]  /*0fd0*/  LDC.64 R88, c[0x0][0x588] ;  /* 0x00016200ff587b82 */ /* 0x000e240000000a00 */
[----:B0-----:R1:W5:Y:S01]  /*0fe0*/  LDG.E R88, desc[UR38][R88.64] ;  /* 0x0000002658587981 */ /* 0x001362000c1e1900 */
[----:B------:R-:W-:Y:S05]  /*0ff0*/  BRA `(.L_x_12) ;  /* 0x0000000000087947 */ /* 0x000fea0003800000 */
.L_x_13:
[----:B------:R-:W-:Y:S02]  /*1000*/  ULDC UR4, c[0x0][0x580] ;  /* 0x0001600000047ab9 */ /* 0x000fe40000000800 */
[----:B------:R-:W-:-:S07]  /*1010*/  IMAD.U32 R88, RZ, RZ, UR4 ;  /* 0x00000004ff587e24 */ /* 0x000fce000f8e00ff */
.L_x_12:
[----:B------:R-:W-:Y:S02]  /*1020*/  ULDC.64 UR4, c[0x0][0x5a0] ;  /* 0x0001680000047ab9 */ /* 0x000fe40000000a00 */
[----:B------:R-:W-:-:S04]  /*1030*/  ISETP.NE.U32.AND P0, PT, RZ, UR4, PT ;  /* 0x00000004ff007c0c */ /* 0x000fc8000bf05070 */
[----:B------:R-:W-:-:S13]  /*1040*/  ISETP.NE.AND.EX P0, PT, RZ, UR5, PT, P0 ;  /* 0x00000005ff007c0c */ /* 0x000fda000bf05300 */
[----:B------:R-:W-:Y:S05]  /*1050*/  @!P0 BRA `(.L_x_14) ;  /* 0x00000000001c8947 */ /* 0x000fea0003800000 */
[----:B0-----:R-:W0:Y:S02]  /*1060*/  LDC.64 R4, c[0x0][0x5a0] ;  /* 0x00016800ff047b82 */ /* 0x001e240000000a00 */
[----:B0-----:R-:W2:Y:S02]  /*1070*/  LDG.E.64 R4, desc[UR38][R4.64] ;  /* 0x0000002604047981 */ /* 0x001ea4000c1e1b00 */
[----:B--2---:R-:W-:-:S04]  /*1080*/  ISETP.NE.U32.AND P0, PT, R4, RZ, PT ;  /* 0x000000ff0400720c */ /* 0x004fc80003f05070 */
[----:B------:R-:W-:-:S13]  /*1090*/  ISETP.NE.AND.EX P0, PT, R5, RZ, PT, P0 ;  /* 0x000000ff0500720c */ /* 0x000fda0003f05300 */
[----:B------:R-:W-:Y:S05]  /*10a0*/  @!P0 BRA `(.L_x_14) ;  /* 0x0000000000088947 */ /* 0x000fea0003800000 */
[----:B-1----:R0:W5:Y:S01]  /*10b0*/  LD.E R89, desc[UR38][R4.64] ;  /* 0x0000002604597980 */ /* 0x002162000c101900 */
[----:B------:R-:W-:Y:S05]  /*10c0*/  BRA `(.L_x_15) ;  /* 0x0000000000247947 */ /* 0x000fea0003800000 */
.L_x_14:
[----:B------:R-:W-:Y:S02]  /*10d0*/  ULDC.64 UR4, c[0x0][0x590] ;  /* 0x0001640000047ab9 */ /* 0x000fe40000000a00 */
[----:B------:R-:W-:-:S04]  /*10e0*/  ISETP.NE.U32.AND P0, PT, RZ, UR4, PT ;  /* 0x00000004ff007c0c */ /* 0x000fc8000bf05070 */
[----:B------:R-:W-:-:S13]  /*10f0*/  ISETP.NE.AND.EX P0, PT, RZ, UR5, PT, P0 ;  /* 0x00000005ff007c0c */ /* 0x000fda000bf05300 */
[----:B------:R-:W-:Y:S05]  /*1100*/  @!P0 BRA `(.L_x_16) ;  /* 0x00000000000c8947 */ /* 0x000fea0003800000 */
[----:B0-----:R-:W1:Y:S02]  /*1110*/  LDC.64 R4, c[0x0][0x590] ;  /* 0x00016400ff047b82 */ /* 0x001e640000000a00 */
[----:B-1----:R1:W5:Y:S01]  /*1120*/  LDG.E R89, desc[UR38][R4.64] ;  /* 0x0000002604597981 */ /* 0x002362000c1e1900 */
[----:B------:R-:W-:Y:S05]  /*1130*/  BRA `(.L_x_15) ;  /* 0x0000000000087947 */ /* 0x000fea0003800000 */
.L_x_16:
[----:B------:R-:W-:Y:S02]  /*1140*/  ULDC UR4, c[0x0][0x584] ;  /* 0x0001610000047ab9 */ /* 0x000fe40000000800 */
[----:B-1----:R-:W-:-:S07]  /*1150*/  IMAD.U32 R89, RZ, RZ, UR4 ;  /* 0x00000004ff597e24 */ /* 0x002fce000f8e00ff */
.L_x_15:
[----:B------:R-:W-:-:S13]  /*1160*/  LOP3.LUT P0, RZ, R0, 0xff, RZ, 0xc0, !PT ;  /* 0x000000ff00ff7812 */ /* 0x000fda000780c0ff */
[----:B------:R-:W-:Y:S05]  /*1170*/  @!P0 EXIT ;  /* 0x000000000000894d */ /* 0x000fea0003800000 */
[----:B------:R-:W2:Y:S01]  /*1180*/  LDC R92, c[0x0][0x658] ;  /* 0x00019600ff5c7b82 */ /* 0x000ea20000000800 */
[----:B------:R-:W-:Y:S01]  /*1190*/  ULDC.64 UR6, c[0x0][0x288] ;  /* 0x0000a20000067ab9 */ /* 0x000fe20000000a00 */
[----:B------:R-:W-:Y:S01]  /*11a0*/  LOP3.LUT R10, R10, 0x1, RZ, 0xc0, !PT ;  /* 0x000000010a0a7812 */ /* 0x000fe200078ec0ff */
[----:B------:R-:W-:Y:S01]  /*11b0*/  UIADD3 UR4, UR7, 0x3f, URZ ;  /* 0x0000003f07047890 */ /* 0x000fe2000fffe03f */
[----:B------:R-:W-:Y:S01]  /*11c0*/  SHF.R.U32.HI R0, RZ, 0x2, R94 ;  /* 0x00000002ff007819 */ /* 0x000fe2000001165e */
[----:B01----:R-:W-:Y:S01]  /*11d0*/  IMAD.MOV.U32 R5, RZ, RZ, -0x1 ;  /* 0xffffffffff057424 */ /* 0x003fe200078e00ff */
[----:B------:R-:W-:Y:S01]  /*11e0*/  SHF.R.U32.HI R11, RZ, 0x1, R11 ;  /* 0x00000001ff0b7819 */ /* 0x000fe2000001160b */
[----:B------:R-:W-:Y:S01]  /*11f0*/  USHF.R.S32.HI UR5, URZ, 0x1f, UR4 ;  /* 0x0000001f3f057899 */ /* 0x000fe20008011404 */
[----:B------:R-:W0:Y:S01]  /*1200*/  LDC.64 R90, c[0x0][0x5c8] ;  /* 0x00017200ff5a7b82 */ /* 0x000e220000000a00 */
[----:B------:R-:W-:Y:S01]  /*1210*/  IMAD.SHL.U32 R3, R10, 0x40, RZ ;  /* 0x000000400a037824 */ /* 0x000fe200078e00ff */
[----:B------:R-:W-:Y:S01]  /*1220*/  LOP3.LUT R0, R0, 0x7, RZ, 0xc0, !PT ;  /* 0x0000000700007812 */ /* 0x000fe200078ec0ff */
[----:B------:R-:W-:Y:S01]  /*1230*/  ULEA.HI UR5, UR5, UR4, URZ, 0x6 ;  /* 0x0000000405057291 */ /* 0x000fe2000f8f303f */
[----:B------:R-:W-:Y:S01]  /*1240*/  LOP3.LUT R11, R11, 0x30, RZ, 0xc0, !PT ;  /* 0x000000300b0b7812 */ /* 0x000fe200078ec0ff */
[----:B------:R-:W-:Y:S01]  /*1250*/  IMAD.MOV.U32 R7, RZ, RZ, 0x1 ;  /* 0x00000001ff077424 */ /* 0x000fe200078e00ff */
[--C-:B------:R-:W-:Y:S01]  /*1260*/  LOP3.LUT R22, R3, 0x40, R0.reuse, 0xe2, !PT ;  /* 0x0000004003167812 */ /* 0x100fe200078ee200 */
[----:B------:R-:W-:Y:S01]  /*1270*/  USHF.R.S32.HI UR43, URZ, 0x6, UR5 ;  /* 0x000000063f2b7899 */ /* 0x000fe20008011405 */
[----:B------:R-:W1:Y:S01]  /*1280*/  LDC R96, c[0x0][0x600] ;  /* 0x00018000ff607b82 */ /* 0x000e620000000800 */
[-C--:B------:R-:W-:Y:S01]  /*1290*/  IADD3 R3, RZ, -R11.reuse, -R0 ;  /* 0x8000000bff037210 */ /* 0x080fe20007ffe800 */
[----:B------:R-:W-:Y:S01]  /*12a0*/  IMAD.U32 R4, RZ, RZ, UR6 ;  /* 0x00000006ff047e24 */ /* 0x000fe2000f8e00ff */
[C---:B------:R-:W-:Y:S01]  /*12b0*/  LOP3.LUT R93, R94.reuse, 0x3, RZ, 0xc0, !PT ;  /* 0x000000035e5d7812 */ /* 0x040fe200078ec0ff */
[----:B------:R-:W-:Y:S01]  /*12c0*/  UISETP.LT.AND UP0, UPT, UR43, 0x1, UPT ;  /* 0x000000012b00788c */ /* 0x000fe2000bf01270 */
[----:B------:R-:W-:Y:S01]  /*12d0*/  LOP3.LUT R95, R94, 0x80, RZ, 0xc0, !PT ;  /* 0x000000805e5f7812 */ /* 0x000fe200078ec0ff */
[----:B------:R-:W-:Y:S01]  /*12e0*/  IMAD R3, R10, -0x40, R3 ;  /* 0xffffffc00a037824 */ /* 0x000fe200078e0203 */
[----:B------:R-:W-:Y:S01]  /*12f0*/  ULDC UR4, c[0x0][0x284] ;  /* 0x0000a10000047ab9 */ /* 0x000fe20000000800 */
[-C--:B--2---:R-:W-:Y:S01]  /*1300*/  SHF.L.U32 R5, R5, R92.reuse, RZ ;  /* 0x0000005c05057219 */ /* 0x084fe200000006ff */
[----:B------:R-:W-:Y:S01]  /*1310*/  USEL UR44, UR43, 0x1, UP0 ;  /* 0x000000012b2c7887 */ /* 0x000fe20008000000 */
[----:B------:R-:W-:Y:S01]  /*1320*/  IMAD R93, R93, -0x2, R4 ;  /* 0xfffffffe5d5d7824 */ /* 0x000fe200078e0204 */
[----:B------:R-:W-:Y:S01]  /*1330*/  LOP3.LUT R22, R22, R11, RZ, 0xfc, !PT ;  /* 0x0000000b16167212 */ /* 0x000fe200078efcff */
[----:B------:R-:W-:Y:S01]  /*1340*/  IMAD.SHL.U32 R94, R94, 0x2, RZ ;  /* 0x000000025e5e7824 */ /* 0x000fe200078e00ff */
[----:B------:R-:W-:Y:S01]  /*1350*/  SHF.L.U32 R92, R7, R92, RZ ;  /* 0x0000005c075c7219 */ /* 0x000fe200000006ff */
[----:B------:R-:W-:Y:S01]  /*1360*/  VIADD R98, R3, UR4 ;  /* 0x0000000403627c36 */ /* 0x000fe20008000000 */
[----:B------:R-:W-:Y:S01]  /*1370*/  LOP3.LUT R103, R18, 0x1, RZ, 0xfc, !PT ;  /* 0x0000000112677812 */ /* 0x000fe200078efcff */
[----:B------:R-:W-:Y:S01]  /*1380*/  IMAD.MOV.U32 R23, RZ, RZ, RZ ;  /* 0x000000ffff177224 */ /* 0x000fe200078e00ff */
[C---:B0-----:R-:W-:Y:S01]  /*1390*/  SHF.L.U64.HI R91, R90.reuse, 0x3, R91 ;  /* 0x000000035a5b7819 */ /* 0x041fe2000001025b */
[----:B------:R-:W-:Y:S01]  /*13a0*/  IMAD.SHL.U32 R90, R90, 0x8, RZ ;  /* 0x000000085a5a7824 */ /* 0x000fe200078e00ff */
[----:B------:R-:W-:Y:S01]  /*13b0*/  SHF.R.U32.HI R95, RZ, 0x7, R95 ;  /* 0x00000007ff5f7819 */ /* 0x000fe2000001165f */
[----:B------:R-:W-:Y:S01]  /*13c0*/  UIADD3 UR44, UR43, -UR44, URZ ;  /* 0x8000002c2b2c7290 */ /* 0x000fe2000fffe03f */
[----:B------:R-:W-:Y:S01]  /*13d0*/  LOP3.LUT R97, RZ, R5, RZ, 0x33, !PT ;  /* 0x00000005ff617212 */ /* 0x000fe200078e33ff */
[----:B------:R-:W-:Y:S01]  /*13e0*/  UMOV UR40, URZ ;  /* 0x0000003f00287c82 */ /* 0x000fe20008000000 */
[----:B------:R-:W-:Y:S01]  /*13f0*/  UMOV UR41, URZ ;  /* 0x0000003f00297c82 */ /* 0x000fe20008000000 */
[----:B-1----:R-:W-:-:S08]  /*1400*/  VIADD R96, R96, 0xffffffff ;  /* 0xffffffff60607836 */ /* 0x002fd00000000000 */
.L_x_162:
[----:B0-----:R-:W0:Y:S01]  /*1410*/  SHFL.IDX PT, R0, R95, RZ, 0x1f ;  /* 0x00001fff5f007589 */ /* 0x001e2200000e0000 */
[----:B-1----:R-:W1:Y:S01]  /*1420*/  S2UR UR7, SR_CgaCtaId ;  /* 0x00000000000779c3 */ /* 0x002e620000008800 */
[----:B------:R-:W-:Y:S01]  /*1430*/  UMOV UR6, 0x400 ;  /* 0x0000040000067882 */ /* 0x000fe20000000000 */
[----:B0-----:R-:W-:Y:S01]  /*1440*/  R2UR UR4, R0 ;  /* 0x00000000000472ca */ /* 0x001fe200000e0000 */
[----:B-1----:R-:W-:-:S12]  /*1450*/  ULEA UR6, UR7, UR6, 0x18 ;  /* 0x0000000607067291 */ /* 0x002fd8000f8ec03f */
[----:B------:R-:W-:-:S04]  /*1460*/  ULEA.HI UR5, UR4, UR4, URZ, 0x1 ;  /* 0x0000000404057291 */ /* 0x000fc8000f8f083f */
[----:B------:R-:W-:-:S04]  /*1470*/  ULOP3.LUT UR5, UR5, 0x7fffe, URZ, 0xc0, !UPT ;  /* 0x0007fffe05057892 */ /* 0x000fc8000f8ec03f */
[----:B------:R-:W-:-:S03]  /*1480*/  UIADD3 UR5, UR4, -UR5, URZ ;  /* 0x8000000504057290 */ /* 0x000fc6000fffe03f */
[----:B------:R-:W-:Y:S01]  /*1490*/  ULDC UR4, c[0x0][0x28c] ;  /* 0x0000a30000047ab9 */ /* 0x000fe20000000800 */
[----:B------:R-:W-:Y:S01]  /*14a0*/  ULEA UR5, UR5, UR6, 0xd ;  /* 0x0000000605057291 */ /* 0x000fe2000f8e683f */
[----:B------:R-:W-:-:S03]  /*14b0*/  ISETP.LT.AND P0, PT, RZ, UR4, PT ;  /* 0x00000004ff007c0c */ /* 0x000fc6000bf01270 */
[----:B------:R-:W-:-:S04]  /*14c0*/  UIADD3 UR5, UR5, 0x100, URZ ;  /* 0x0000010005057890 */ /* 0x000fc8000fffe03f */
[----:B------:R-:W-:-:S04]  /*14d0*/  USHF.R.U32.HI UR5, URZ, 0x4, UR5 ;  /* 0x000000043f057899 */ /* 0x000fc80008011605 */
[----:B------:R-:W-:Y:S02]  /*14e0*/  ULOP3.LUT UR45, UR5, 0x3fff, URZ, 0xc0, !UPT ;  /* 0x00003fff052d7892 */ /* 0x000fe4000f8ec03f */
[----:B--2345:R-:W-:Y:S10]  /*14f0*/  @P0 BRA `(.L_x_17) ;  /* 0x0000000000400947 */ /* 0x03cff40003800000 */
[----:B------:R-:W-:Y:S01]  /*1500*/  MOV R0, 0x0 ;  /* 0x0000000000007802 */ /* 0x000fe20000000f00 */
[----:B------:R-:W-:Y:S01]  /*1510*/  ULDC.64 UR4, c[0x4][0x68] ;  /* 0x01001a0000047ab9 */ /* 0x000fe20000000a00 */
[----:B------:R-:W-:Y:S01]  /*1520*/  ULDC.64 UR6, c[0x4][0x8] ;  /* 0x0100020000067ab9 */ /* 0x000fe20000000a00 */
[----:B------:R-:W-:Y:S01]  /*1530*/  IMAD.U32 R4, RZ, RZ, UR4 ;  /* 0x00000004ff047e24 */ /* 0x000fe2000f8e00ff */
[----:B------:R0:W1:Y:S01]  /*1540*/  LDC.64 R14, c[0x4][R0] ;  /* 0x01000000000e7b82 */ /* 0x0000620000000a00 */
[----:B------:R-:W-:Y:S01]  /*1550*/  IMAD.U32 R5, RZ, RZ, UR5 ;  /* 0x00000005ff057e24 */ /* 0x000fe2000f8e00ff */
[----:B------:R-:W-:Y:S01]  /*1560*/  ULDC.64 UR4, c[0x4][0x70] ;  /* 0x01001c0000047ab9 */ /* 0x000fe20000000a00 */
[----:B------:R-:W-:Y:S02]  /*1570*/  IMAD.U32 R10, RZ, RZ, UR6 ;  /* 0x00000006ff0a7e24 */ /* 0x000fe4000f8e00ff */
[----:B------:R-:W-:Y:S02]  /*1580*/  IMAD.U32 R6, RZ, RZ, UR4 ;  /* 0x00000004ff067e24 */ /* 0x000fe4000f8e00ff */
[----:B------:R-:W-:-:S02]  /*1590*/  IMAD.U32 R7, RZ, RZ, UR5 ;  /* 0x00000005ff077e24 */ /* 0x000fc4000f8e00ff */
[----:B------:R-:W-:Y:S02]  /*15a0*/  IMAD.U32 R11, RZ, RZ, UR7 ;  /* 0x00000007ff0b7e24 */ /* 0x000fe4000f8e00ff */
[----:B------:R-:W-:Y:S02]  /*15b0*/  IMAD.MOV.U32 R8, RZ, RZ, 0x1e1 ;  /* 0x000001e1ff087424 */ /* 0x000fe400078e00ff */
[----:B------:R-:W-:Y:S02]  /*15c0*/  IMAD.MOV.U32 R12, RZ, RZ, 0x1 ;  /* 0x00000001ff0c7424 */ /* 0x000fe400078e00ff */
[----:B0-----:R-:W-:-:S07]  /*15d0*/  IMAD.MOV.U32 R13, RZ, RZ, RZ ;  /* 0x000000ffff0d7224 */ /* 0x001fce00078e00ff */
[----:B------:R-:W-:-:S07]  /*15e0*/  LEPC R20, `(.L_x_17) ;  /* 0x000000001014794e */ /* 0x000fce0000000000 */
[----:B-1---5:R-:W-:Y:S05]  /*15f0*/  CALL.ABS.NOINC R14 ;  /* 0x000000000e007343 */ /* 0x022fea0003c00000 */
.L_x_17:
[----:B------:R-:W-:-:S13]  /*1600*/  ISETP.NE.AND P0, PT, R103, 0x3, PT ;  /* 0x000000036700780c */ /* 0x000fda0003f05270 */
[----:B------:R-:W-:Y:S05]  /*1610*/  @!P0 BRA `(.L_x_18) ;  /* 0x0000000000048947 */ /* 0x000fea0003800000 */
[----:B------:R-:W-:Y:S01]  /*1620*/  BPT.TRAP 0x1 ;  /* 0x000000040000795c */ /* 0x000fe20000300000 */
.L_x_18:
[----:B------:R-:W0:Y:S01]  /*1630*/  S2UR UR5, SR_CgaCtaId ;  /* 0x00000000000579c3 */ /* 0x000e220000008800 */
[----:B------:R-:W-:Y:S01]  /*1640*/  UMOV UR4, 0x400 ;  /* 0x0000040000047882 */ /* 0x000fe20000000000 */
[----:B------:R-:W-:Y:S02]  /*1650*/  IMAD.U32 R0, RZ, RZ, UR40 ;  /* 0x00000028ff007e24 */ /* 0x000fe4000f8e00ff */
[----:B------:R-:W-:-:S03]  /*1660*/  IMAD.U32 R3, RZ, RZ, UR41 ;  /* 0x00000029ff037e24 */ /* 0x000fc6000f8e00ff */
[----:B------:R-:W-:Y:S01]  /*1670*/  SHF.L.U32 R0, R0, 0x1f, RZ ;  /* 0x0000001f00007819 */ /* 0x000fe200000006ff */
[----:B0-----:R-:W-:-:S06]  /*1680*/  ULEA UR4, UR5, UR4, 0x18 ;  /* 0x0000000405047291 */ /* 0x001fcc000f8ec03f */
[----:B------:R-:W-:-:S04]  /*1690*/  IMAD.U32 R6, RZ, RZ, UR4 ;  /* 0x00000004ff067e24 */ /* 0x000fc8000f8e00ff */
[----:B------:R-:W-:-:S04]  /*16a0*/  IMAD R3, R3, 0x8, R6 ;  /* 0x0000000803037824 */ /* 0x000fc800078e0206 */
[----:B------:R0:W1:Y:S01]  /*16b0*/  SYNCS.PHASECHK.TRANS64.TRYWAIT P1, [R3+URZ], R0 ;  /* 0x00000000030075a7 */ /* 0x000062000802017f */
[----:B------:R-:W-:Y:S05]  /*16c0*/  @!P0 BRA `(.L_x_19) ;  /* 0x0000000000048947 */ /* 0x000fea0003800000 */
[----:B------:R-:W-:Y:S01]  /*16d0*/  BPT.TRAP 0x1 ;  /* 0x000000040000795c */ /* 0x000fe20000300000 */
.L_x_19:
[----:B------:R-:W-:-:S05]  /*16e0*/  IMAD.U32 R4, RZ, RZ, UR44 ;  /* 0x0000002cff047e24 */ /* 0x000fca000f8e00ff */
[----:B------:R-:W-:Y:S01]  /*16f0*/  ISETP.GE.AND P2, PT, R4, 0x1, PT ;  /* 0x000000010400780c */ /* 0x000fe20003f46270 */
[----:B-1----:R-:W-:-:S12]  /*1700*/  @P1 BRA `(.L_x_20) ;  /* 0x0000000000081947 */ /* 0x002fd80003800000 */
[----:B------:R-:W1:Y:S02]  /*1710*/  SYNCS.PHASECHK.TRANS64.TRYWAIT P1, [R3+URZ], R0 ;  /* 0x00000000030075a7 */ /* 0x000e64000802017f */
[----:B-1----:R-:W-:Y:S05]  /*1720*/  @!P1 BRA `(.L_x_21) ;  /* 0x0000006400789947 */ /* 0x002fea0003800000 */
.L_x_20:
[----:B------:R-:W-:Y:S05]  /*1730*/  WARPSYNC.ALL ;  /* 0x0000000000007948 */ /* 0x000fea0003800000 */
[----:B------:R-:W-:Y:S01]  /*1740*/  R2UR UR4, R6 ;  /* 0x00000000060472ca */ /* 0x000fe200000e0000 */
[----:B------:R-:W-:Y:S01]  /*1750*/  ULEA UR5, UR41, UR45, 0xa ;  /* 0x0000002d29057291 */ /* 0x000fe2000f8e503f */
[----:B------:R-:W-:Y:S01]  /*1760*/  WARPGROUP.ARRIVE ;  /* 0x00000000000079c5 */ /* 0x000fe20000000000 */
[----:B------:R-:W-:Y:S01]  /*1770*/  UMOV UR9, 0x40000040 ;  /* 0x4000004000097882 */ /* 0x000fe20000000000 */
[----:B------:R-:W-:-:S04]  /*1780*/  UMOV UR11, 0x40000040 ;  /* 0x40000040000b7882 */ /* 0x000fc80000000000 */
[----:B------:R-:W-:-:S05]  /*1790*/  UMOV UR8, UR5 ;  /* 0x0000000500087c82 */ /* 0x000fca0008000000 */
[----:B------:R-:W-:-:S04]  /*17a0*/  UIADD3 UR4, UR4, 0x10100, URZ ;  /* 0x0001010004047890 */ /* 0x000fc8000fffe03f */
[----:B------:R-:W-:-:S04]  /*17b0*/  USHF.R.U32.HI UR4, URZ, 0x4, UR4 ;  /* 0x000000043f047899 */ /* 0x000fc80008011604 */
[----:B------:R-:W-:-:S04]  /*17c0*/  ULOP3.LUT UR4, UR4, 0x3fff, URZ, 0xc0, !UPT ;  /* 0x00003fff04047892 */ /* 0x000fc8000f8ec03f */
[----:B------:R-:W-:-:S04]  /*17d0*/  ULOP3.LUT UR4, UR4, 0x10000, URZ, 0xfc, !UPT ;  /* 0x0001000004047892 */ /* 0x000fc8000f8efc3f */
[----:B------:R-:W-:-:S07]  /*17e0*/  ULEA UR6, UR41, UR4, 0xa ;  /* 0x0000000429067291 */ /* 0x000fce000f8e503f */
[----:B------:R-:W-:Y:S02]  /*17f0*/  UMOV UR10, UR6 ;  /* 0x00000006000a7c82 */ /* 0x000fe40008000000 */
[----:B------:R-:W-:Y:S01]  /*1800*/  HGMMA.64x128x16.F32 R24, gdesc[UR8].tnspA, RZ, !UPT, gsb0 ;  /* 0x21e00000081879f0 */ /* 0x000fe2000c0008ff */
[----:B------:R-:W-:Y:S02]  /*1810*/  UIADD3 UR8, UR5, 0x80, URZ ;  /* 0x0000008005087890 */ /* 0x000fe4000fffe03f */
[----:B------:R-:W-:Y:S01]  /*1820*/  UIADD3 UR10, UR6, 0x2, URZ ;  /* 0x00000002060a7890 */ /* 0x000fe2000fffe03f */
[----:B------:R-:W-:Y:S01]  /*1830*/  UMOV UR9, 0x40000040 ;  /* 0x4000004000097882 */ /* 0x000fe20000000000 */
[----:B------:R-:W-:Y:S01]  /*1840*/  UMOV UR11, 0x40000040 ;  /* 0x40000040000b7882 */ /* 0x000fe20000000000 */
[----:B------:R-:W-:Y:S02]  /*1850*/  WARPGROUP.DEPBAR.LE gsb0, 0x0 ;  /* 0x00008000000079c5 */ /* 0x000fe40000010000 */
[----:B------:R-:W-:-:S06]  /*1860*/  WARPGROUP.ARRIVE ;  /* 0x00000000000079c5 */ /* 0x000fcc0000000000 */
[----:B------:R-:W-:Y:S01]  /*1870*/  HGMMA.64x128x16.F32 R24, gdesc[UR8].tnspA, R24, gsb0 ;  /* 0x21e00000081879f0 */ /* 0x000fe20008000818 */
        /* <DEDUP_REMOVED lines=13> */
[----:B------:R-:W-:Y:S03]  /*1950*/  HGMMA.64x128x16.F32 R24, gdesc[UR8].tnspA, R24, gsb0 ;  /* 0x21e00000081879f0 */ /* 0x000fe60008000818 */
[----:B------:R-:W-:Y:S02]  /*1960*/  WARPGROUP.DEPBAR.LE gsb0, 0x0 ;  /* 0x00008000000079c5 */ /* 0x000fe40000010000 */
[----:B------:R-:W-:Y:S05]  /*1970*/  @!P2 BRA `(.L_x_22) ;  /* 0x000000040028a947 */ /* 0x000fea0003800000 */
[----:B------:R-:W-:Y:S01]  /*1980*/  UIADD3 UR5, UR41, 0x1, URZ ;  /* 0x0000000129057890 */ /* 0x000fe2000fffe03f */
[----:B01----:R-:W-:Y:S02]  /*1990*/  IMAD.U32 R0, RZ, RZ, UR44 ;  /* 0x0000002cff007e24 */ /* 0x003fe4000f8e00ff */
[----:B------:R-:W-:Y:S01]  /*19a0*/  IMAD.U32 R3, RZ, RZ, UR41 ;  /* 0x00000029ff037e24 */ /* 0x000fe2000f8e00ff */
[----:B------:R-:W-:-:S04]  /*19b0*/  UISETP.NE.AND UP0, UPT, UR5, 0x4, UPT ;  /* 0x000000040500788c */ /* 0x000fc8000bf05270 */
[----:B------:R-:W-:Y:S02]  /*19c0*/  USEL UR6, URZ, 0x1, UP0 ;  /* 0x000000013f067887 */ /* 0x000fe40008000000 */
[----:B------:R-:W-:Y:S02]  /*19d0*/  USEL UR5, UR5, URZ, UP0 ;  /* 0x0000003f05057287 */ /* 0x000fe40008000000 */
[----:B------:R-:W-:-:S06]  /*19e0*/  ULOP3.LUT UR6, UR40, UR6, URZ, 0x3c, !UPT ;  /* 0x0000000628067292 */ /* 0x000fcc000f8e3c3f */
[----:B------:R-:W-:-:S07]  /*19f0*/  IMAD.U32 R7, RZ, RZ, UR6 ;  /* 0x00000006ff077e24 */ /* 0x000fce000f8e00ff */
.L_x_29:
[----:B------:R-:W-:Y:S05]  /*1a00*/  @!P0 BRA `(.L_x_23) ;  /* 0x0000000000048947 */ /* 0x000fea0003800000 */
[----:B------:R-:W-:Y:S01]  /*1a10*/  BPT.TRAP 0x1 ;  /* 0x000000040000795c */ /* 0x000fe20000300000 */
.L_x_23:
[----:B------:R-:W0:Y:S01]  /*1a20*/  S2UR UR7, SR_CgaCtaId ;  /* 0x00000000000779c3 */ /* 0x000e220000008800 */
[----:B------:R-:W-:Y:S01]  /*1a30*/  UMOV UR6, 0x400 ;  /* 0x0000040000067882 */ /* 0x000fe20000000000 */
[----:B------:R-:W-:Y:S01]  /*1a40*/  IMAD.U32 R5, RZ, RZ, UR5 ;  /* 0x00000005ff057e24 */ /* 0x000fe2000f8e00ff */
[----:B------:R-:W-:Y:S01]  /*1a50*/  SHF.L.U32 R4, R7, 0x1f, RZ ;  /* 0x0000001f07047819 */ /* 0x000fe200000006ff */
[----:B0-----:R-:W-:-:S06]  /*1a60*/  ULEA UR6, UR7, UR6, 0x18 ;  /* 0x0000000607067291 */ /* 0x001fcc000f8ec03f */
[----:B------:R-:W-:-:S04]  /*1a70*/  IMAD.U32 R6, RZ, RZ, UR6 ;  /* 0x00000006ff067e24 */ /* 0x000fc8000f8e00ff */
[----:B------:R-:W-:-:S04]  /*1a80*/  IMAD R5, R5, 0x8, R6 ;  /* 0x0000000805057824 */ /* 0x000fc800078e0206 */
[----:B------:R0:W1:Y:S01]  /*1a90*/  SYNCS.PHASECHK.TRANS64.TRYWAIT P1, [R5+URZ], R4 ;  /* 0x00000004050075a7 */ /* 0x000062000802017f */
[----:B------:R-:W-:Y:S05]  /*1aa0*/  @!P0 BRA `(.L_x_24) ;  /* 0x0000000000048947 */ /* 0x000fea0003800000 */
[----:B------:R-:W-:Y:S01]  /*1ab0*/  BPT.TRAP 0x1 ;  /* 0x000000040000795c */ /* 0x000fe20000300000 */
.L_x_24:
[----:B-1----:R-:W-:Y:S05]  /*1ac0*/  @P1 BRA `(.L_x_25) ;  /* 0x0000000000081947 */ /* 0x002fea0003800000 */
[----:B------:R-:W1:Y:S02]  /*1ad0*/  SYNCS.PHASECHK.TRANS64.TRYWAIT P1, [R5+URZ], R4 ;  /* 0x00000004050075a7 */ /* 0x000e64000802017f */
[----:B-1----:R-:W-:Y:S05]  /*1ae0*/  @!P1 BRA `(.L_x_26) ;  /* 0x00000060009c9947 */ /* 0x002fea0003800000 */
.L_x_25:
[----:B------:R-:W-:Y:S01]  /*1af0*/  ULEA UR6, UR5, UR45, 0xa ;  /* 0x0000002d05067291 */ /* 0x000fe2000f8e503f */
[----:B------:R-:W-:Y:S01]  /*1b00*/  WARPGROUP.ARRIVE ;  /* 0x00000000000079c5 */ /* 0x000fe20000000000 */
[----:B------:R-:W-:Y:S01]  /*1b10*/  ULEA UR7, UR5, UR4, 0xa ;  /* 0x0000000405077291 */ /* 0x000fe2000f8e503f */
[----:B------:R-:W-:Y:S01]  /*1b20*/  UMOV UR9, 0x40000040 ;  /* 0x4000004000097882 */ /* 0x000fe20000000000 */
[----:B------:R-:W-:-:S03]  /*1b30*/  UMOV UR11, 0x40000040 ;  /* 0x40000040000b7882 */ /* 0x000fc60000000000 */
[----:B------:R-:W-:Y:S02]  /*1b40*/  UMOV UR8, UR6 ;  /* 0x0000000600087c82 */ /* 0x000fe40008000000 */
[----:B------:R-:W-:Y:S02]  /*1b50*/  UMOV UR10, UR7 ;  /* 0x00000007000a7c82 */ /* 0x000fe40008000000 */
[----:B------:R-:W-:Y:S01]  /*1b60*/  HGMMA.64x128x16.F32 R24, gdesc[UR8].tnspA, R24, gsb0 ;  /* 0x21e00000081879f0 */ /* 0x000fe20008000818 */
[----:B------:R-:W-:Y:S02]  /*1b70*/  UIADD3 UR8, UR6, 0x80, URZ ;  /* 0x0000008006087890 */ /* 0x000fe4000fffe03f */
[----:B------:R-:W-:Y:S01]  /*1b80*/  UIADD3 UR10, UR7, 0x2, URZ ;  /* 0x00000002070a7890 */ /* 0x000fe2000fffe03f */
[----:B------:R-:W-:Y:S01]  /*1b90*/  UMOV UR9, 0x40000040 ;  /* 0x4000004000097882 */ /* 0x000fe20000000000 */
[----:B------:R-:W-:Y:S01]  /*1ba0*/  UMOV UR11, 0x40000040 ;  /* 0x40000040000b7882 */ /* 0x000fe20000000000 */
[----:B------:R-:W-:-:S02]  /*1bb0*/  WARPGROUP.DEPBAR.LE gsb0, 0x0 ;  /* 0x00008000000079c5 */ /* 0x000fc40000010000 */
        /* <DEDUP_REMOVED lines=18> */
[----:B------:R-:W-:Y:S01]  /*1ce0*/  BPT.TRAP 0x1 ;  /* 0x000000040000795c */ /* 0x000fe20000300000 */
.L_x_27:
[----:B------:R-:W-:-:S13]  /*1cf0*/  ISETP.NE.AND P1, PT, R102, RZ, PT ;  /* 0x000000ff6600720c */ /* 0x000fda0003f25270 */
[----:B01----:R-:W-:-:S04]  /*1d00*/  @P1 IMAD R4, R3, 0x8, R6 ;  /* 0x0000000803041824 */ /* 0x003fc800078e0206 */
[----:B------:R-:W-:-:S05]  /*1d10*/  @P1 VIADD R4, R4, 0x20 ;  /* 0x0000002004041836 */ /* 0x000fca0000000000 */
[----:B------:R-:W-:-:S04]  /*1d20*/  @P1 PRMT R4, R19, 0x654, R4 ;  /* 0x0000065413041816 */ /* 0x000fc80000000004 */
[----:B------:R0:W-:Y:S01]  /*1d30*/  @P1 SYNCS.ARRIVE.TRANS64.RED.A1T0 RZ, [R4+URZ], RZ ;  /* 0x000000ff04ff19a7 */ /* 0x0001e2000810043f */
[----:B------:R-:W-:-:S13]  /*1d40*/  ISETP.GT.U32.AND P1, PT, R18, 0x1, PT ;  /* 0x000000011200780c */ /* 0x000fda0003f24070 */
[----:B0-----:R-:W-:Y:S05]  /*1d50*/  @P1 BRA `(.L_x_28) ;  /* 0x0000000000041947 */ /* 0x001fea0003800000 */
[----:B------:R-:W-:Y:S01]  /*1d60*/  BPT.TRAP 0x1 ;  /* 0x000000040000795c */ /* 0x000fe20000300000 */
.L_x_28:
[----:B------:R-:W-:Y:S01]  /*1d70*/  UIADD3 UR5, UR5, 0x1, URZ ;  /* 0x0000000105057890 */ /* 0x000fe2000fffe03f */
[C---:B------:R-:W-:Y:S01]  /*1d80*/  ISETP.GT.AND P2, PT, R0.reuse, 0x1, PT ;  /* 0x000000010000780c */ /* 0x040fe20003f44270 */
[----:B------:R-:W-:Y:S02]  /*1d90*/  VIADD R3, R3, 0x1 ;  /* 0x0000000103037836 */ /* 0x000fe40000000000 */
[----:B------:R-:W-:Y:S01]  /*1da0*/  UISETP.NE.AND UP0, UPT, UR5, 0x4, UPT ;  /* 0x000000040500788c */ /* 0x000fe2000bf05270 */
[----:B------:R-:W-:Y:S02]  /*1db0*/  VIADD R0, R0, 0xffffffff ;  /* 0xffffffff00007836 */ /* 0x000fe40000000000 */
[C---:B------:R-:W-:Y:S01]  /*1dc0*/  ISETP.NE.AND P1, PT, R3.reuse, 0x4, PT ;  /* 0x000000040300780c */ /* 0x040fe20003f25270 */
[----:B------:R-:W-:Y:S02]  /*1dd0*/  USEL UR6, URZ, 0x1, UP0 ;  /* 0x000000013f067887 */ /* 0x000fe40008000000 */
[----:B------:R-:W-:Y:S01]  /*1de0*/  USEL UR5, UR5, URZ, UP0 ;  /* 0x0000003f05057287 */ /* 0x000fe20008000000 */
[----:B------:R-:W-:-:S03]  /*1df0*/  SEL R3, R3, RZ, P1 ;  /* 0x000000ff03037207 */ /* 0x000fc60000800000 */
[----:B------:R-:W-:Y:S01]  /*1e00*/  LOP3.LUT R7, R7, UR6, RZ, 0x3c, !PT ;  /* 0x0000000607077c12 */ /* 0x000fe2000f8e3cff */
[----:B------:R-:W-:Y:S07]  /*1e10*/  @P2 BRA `(.L_x_29) ;  /* 0xfffffff800f82947 */ /* 0x000fee000383ffff */
.L_x_22:
[----:B01----:R-:W0:Y:S02]  /*1e20*/  LDC R0, c[0x0][0x28c] ;  /* 0x0000a300ff007b82 */ /* 0x003e240000000800 */
[----:B0-----:R-:W-:-:S13]  /*1e30*/  ISETP.GE.AND P1, PT, R0, 0x1, PT ;  /* 0x000000010000780c */ /* 0x001fda0003f26270 */
[----:B------:R-:W-:Y:S05]  /*1e40*/  @!P1 BRA `(.L_x_30) ;  /* 0x0000000000389947 */ /* 0x000fea0003800000 */
[----:B------:R-:W-:Y:S05]  /*1e50*/  @!P0 BRA `(.L_x_31) ;  /* 0x0000000000048947 */ /* 0x000fea0003800000 */
[----:B------:R-:W-:Y:S01]  /*1e60*/  BPT.TRAP 0x1 ;  /* 0x000000040000795c */ /* 0x000fe20000300000 */
.L_x_31:
[----:B------:R-:W-:-:S13]  /*1e70*/  ISETP.NE.AND P0, PT, R102, RZ, PT ;  /* 0x000000ff6600720c */ /* 0x000fda0003f05270 */
[----:B------:R-:W-:-:S05]  /*1e80*/  VOTEU.ANY UP0, P0 ;  /* 0x00000000003f7886 */ /* 0x000fca0000000100 */
[----:B------:R-:W-:-:S06]  /*1e90*/  @UP0 UIADD3 UR4, UR44, UR41, URZ ;  /* 0x000000292c040290 */ /* 0x000fcc000fffe03f */
[----:B------:R-:W-:-:S04]  /*1ea0*/  IMAD.U32 R0, RZ, RZ, UR4 ;  /* 0x00000004ff007e24 */ /* 0x000fc8000f8e00ff */
[----:B------:R-:W-:-:S05]  /*1eb0*/  @P0 IMAD.SHL.U32 R0, R0, 0x8, RZ ;  /* 0x0000000800000824 */ /* 0x000fca00078e00ff */
[----:B------:R-:W-:-:S04]  /*1ec0*/  @P0 LOP3.LUT R0, R0, 0x18, RZ, 0xc0, !PT ;  /* 0x0000001800000812 */ /* 0x000fc800078ec0ff */
[----:B------:R-:W-:-:S04]  /*1ed0*/  @P0 IADD3 R0, R6, 0x20, R0 ;  /* 0x0000002006000810 */ /* 0x000fc80007ffe000 */
[----:B------:R-:W-:-:S04]  /*1ee0*/  @P0 PRMT R0, R19, 0x654, R0 ;  /* 0x0000065413000816 */ /* 0x000fc80000000000 */
[----:B------:R0:W-:Y:S01]  /*1ef0*/  @P0 SYNCS.ARRIVE.TRANS64.RED.A1T0 RZ, [R0+URZ], RZ ;  /* 0x000000ff00ff09a7 */ /* 0x0001e2000810043f */
[----:B------:R-:W-:-:S13]  /*1f00*/  ISETP.GT.U32.AND P0, PT, R18, 0x1, PT ;  /* 0x000000011200780c */ /* 0x000fda0003f04070 */
[----:B0-----:R-:W-:Y:S05]  /*1f10*/  @P0 BRA `(.L_x_30) ;  /* 0x0000000000040947 */ /* 0x001fea0003800000 */
[----:B------:R-:W-:Y:S01]  /*1f20*/  BPT.TRAP 0x1 ;  /* 0x000000040000795c */ /* 0x000fe20000300000 */
.L_x_30:
[----:B------:R-:W-:Y:S01]  /*1f30*/  IMAD.SHL.U32 R3, R100, 0x80, RZ ;  /* 0x0000008064037824 */ /* 0x000fe200078e00ff */
[----:B------:R-:W-:Y:S01]  /*1f40*/  ULDC UR6, c[0x0][0x288] ;  /* 0x0000a20000067ab9 */ /* 0x000fe20000000800 */
[----:B------:R-:W-:Y:S01]  /*1f50*/  SHF.R.S32.HI R15, RZ, 0x1f, R99 ;  /* 0x0000001fff0f7819 */ /* 0x000fe20000011463 */
[----:B------:R-:W-:Y:S01]  /*1f60*/  IMAD.SHL.U32 R7, R101, 0x80, RZ ;  /* 0x0000008065077824 */ /* 0x000fe200078e00ff */
[----:B------:R-:W-:Y:S01]  /*1f70*/  ULDC.64 UR4, c[0x0][0x5d0] ;  /* 0x0001740000047ab9 */ /* 0x000fe20000000a00 */
[----:B------:R-:W-:Y:S01]  /*1f80*/  LOP3.LUT R8, R3, 0x6, R94, 0xf8, !PT ;  /* 0x0000000603087812 */ /* 0x000fe200078ef85e */
[----:B------:R-:W-:Y:S01]  /*1f90*/  IMAD.WIDE R100, R101, 0x80, R22 ;  /* 0x0000008065647825 */ /* 0x000fe200078e0216 */
[----:B------:R-:W-:Y:S01]  /*1fa0*/  ISETP.GE.AND P0, PT, R3, UR6, PT ;  /* 0x0000000603007c0c */ /* 0x000fe2000bf06270 */
[----:B------:R-:W-:Y:S01]  /*1fb0*/  ULDC UR6, c[0x0][0x284] ;  /* 0x0000a10000067ab9 */ /* 0x000fe20000000800 */
[----:B------:R-:W-:Y:S01]  /*1fc0*/  SHF.R.S32.HI R9, RZ, 0x1f, R8 ;  /* 0x0000001fff097819 */ /* 0x000fe20000011408 */
[----:B------:R-:W-:Y:S01]  /*1fd0*/  IMAD R0, R15, UR4, RZ ;  /* 0x000000040f007c24 */ /* 0x000fe2000f8e02ff */
[----:B------:R-:W-:-:S03]  /*1fe0*/  ISETP.GE.OR P0, PT, R7, UR6, P0 ;  /* 0x0000000607007c0c */ /* 0x000fc60008706670 */
[C---:B------:R-:W-:Y:S02]  /*1ff0*/  IMAD R11, R99.reuse, UR5, R0 ;  /* 0x00000005630b7c24 */ /* 0x040fe4000f8e0200 */
[----:B------:R-:W-:Y:S01]  /*2000*/  IMAD.WIDE.U32 R4, R99, UR4, R8 ;  /* 0x0000000463047c25 */ /* 0x000fe2000f8e0008 */
[----:B------:R-:W-:-:S03]  /*2010*/  ULDC.64 UR4, c[0x0][0x5c8] ;  /* 0x0001720000047ab9 */ /* 0x000fc60000000a00 */
[----:B------:R-:W-:Y:S02]  /*2020*/  IMAD R13, R101, UR4, RZ ;  /* 0x00000004650d7c24 */ /* 0x000fe4000f8e02ff */
[----:B------:R-:W-:Y:S02]  /*2030*/  IMAD.IADD R5, R5, 0x1, R11 ;  /* 0x0000000105057824 */ /* 0x000fe400078e020b */
[C---:B------:R-:W-:Y:S02]  /*2040*/  IMAD R13, R100.reuse, UR5, R13 ;  /* 0x00000005640d7c24 */ /* 0x040fe4000f8e020d */
[----:B------:R-:W-:-:S04]  /*2050*/  IMAD.WIDE.U32 R104, R100, UR4, R4 ;  /* 0x0000000464687c25 */ /* 0x000fc8000f8e0004 */
[----:B------:R-:W-:Y:S01]  /*2060*/  IMAD.MOV.U32 R0, RZ, RZ, -0x1 ;  /* 0xffffffffff007424 */ /* 0x000fe200078e00ff */
[----:B------:R-:W-:Y:S06]  /*2070*/  @P0 BRA `(.L_x_32) ;  /* 0x0000004000040947 */ /* 0x000fec0003800000 */
[----:B-----5:R-:W-:Y:S01]  /*2080*/  FSETP.NEU.AND P1, PT, R89, RZ, PT ;  /* 0x000000ff5900720b */ /* 0x020fe20003f2d000 */
[----:B------:R-:W-:Y:S01]  /*2090*/  IMAD.IADD R4, R93, 0x1, -R3 ;  /* 0x000000015d047824 */ /* 0x000fe200078e0a03 */
[----:B------:R-:W-:Y:S01]  /*20a0*/  BSSY B0, `(.L_x_32) ;  /* 0x00003fe000007945 */ /* 0x000fe20003800000 */
[----:B------:R-:W-:Y:S02]  /*20b0*/  IMAD.IADD R3, R98, 0x1, -R7 ;  /* 0x0000000162037824 */ /* 0x000fe400078e0a07 */
[----:B------:R-:W-:Y:S01]  /*20c0*/  IMAD.IADD R115, R105, 0x1, R13 ;  /* 0x0000000169737824 */ /* 0x000fe200078e020d */
[----:B------:R-:W-:-:S04]  /*20d0*/  ISETP.GT.AND P0, PT, R4, RZ, PT ;  /* 0x000000ff0400720c */ /* 0x000fc80003f04270 */
[----:B------:R-:W-:-:S03]  /*20e0*/  ISETP.GT.AND P3, PT, R3, RZ, P0 ;  /* 0x000000ff0300720c */ /* 0x000fc60000764270 */
[----:B------:R-:W-:Y:S10]  /*20f0*/  @!P1 BRA `(.L_x_33) ;  /* 0x0000002c00289947 */ /* 0x000ff40003800000 */
[----:B------:R-:W0:Y:S01]  /*2100*/  LDC.64 R108, c[0x0][0x5b8] ;  /* 0x00016e00ff6c7b82 */ /* 0x000e220000000a00 */
[----:B------:R-:W-:-:S07]  /*2110*/  ULDC.64 UR4, c[0x0][0x5c0] ;  /* 0x0001700000047ab9 */ /* 0x000fce0000000a00 */
[----:B------:R-:W1:Y:S08]  /*2120*/  LDC.64 R110, c[0x0][0x5b0] ;  /* 0x00016c00ff6e7b82 */ /* 0x000e700000000a00 */
[----:B------:R-:W2:Y:S01]  /*2130*/  LDC.64 R112, c[0x0][0x5a8] ;  /* 0x00016a00ff707b82 */ /* 0x000ea20000000a00 */
[-C--:B0-----:R-:W-:Y:S02]  /*2140*/  IMAD R6, R15, R108.reuse, RZ ;  /* 0x0000006c0f067224 */ /* 0x081fe400078e02ff */
[----:B------:R-:W-:-:S04]  /*2150*/  IMAD.WIDE.U32 R106, R99, R108, R8 ;  /* 0x0000006c636a7225 */ /* 0x000fc800078e0008 */
[----:B------:R-:W-:Y:S02]  /*2160*/  IMAD R105, R99, R109, R6 ;  /* 0x0000006d63697224 */ /* 0x000fe400078e0206 */
[-C--:B-1----:R-:W-:Y:S02]  /*2170*/  IMAD R5, R101, R110.reuse, RZ ;  /* 0x0000006e65057224 */ /* 0x082fe400078e02ff */
[----:B------:R-:W-:Y:S02]  /*2180*/  IMAD.IADD R13, R107, 0x1, R105 ;  /* 0x000000016b0d7824 */ /* 0x000fe400078e0269 */
[----:B------:R-:W-:Y:S02]  /*2190*/  IMAD.MOV.U32 R12, RZ, RZ, R106 ;  /* 0x000000ffff0c7224 */ /* 0x000fe400078e006a */
[C---:B------:R-:W-:Y:S02]  /*21a0*/  IMAD R109, R100.reuse, R111, R5 ;  /* 0x0000006f646d7224 */ /* 0x040fe400078e0205 */
[----:B------:R-:W-:-:S04]  /*21b0*/  IMAD.WIDE.U32 R6, R100, R110, R12 ;  /* 0x0000006e64067225 */ /* 0x000fc800078e000c */
[----:B------:R-:W-:Y:S01]  /*21c0*/  IMAD.IADD R5, R7, 0x1, R109 ;  /* 0x0000000107057824 */ /* 0x000fe200078e026d */
[----:B--2---:R-:W-:-:S04]  /*21d0*/  LEA R14, P1, R6, R112, 0x1 ;  /* 0x00000070060e7211 */ /* 0x004fc800078208ff */
[----:B------:R-:W-:-:S05]  /*21e0*/  LEA.HI.X R15, R6, R113, R5, 0x1, P1 ;  /* 0x00000071060f7211 */ /* 0x000fca00008f0c05 */
[----:B------:R0:W2:Y:S01]  /*21f0*/  @P3 LDG.E.LTC128B.U16 R5, desc[UR38][R14.64] ;  /* 0x000000260e053981 */ /* 0x0000a2000c1e1520 */
[----:B------:R-:W-:Y:S01]  /*2200*/  IMAD.WIDE.U32 R6, R100, R110, R8 ;  /* 0x0000006e64067225 */ /* 0x000fe200078e0008 */
[----:B------:R-:W-:Y:S03]  /*2210*/  BSSY B1, `(.L_x_34) ;  /* 0x0000013000017945 */ /* 0x000fe60003800000 */
[----:B------:R-:W-:Y:S02]  /*2220*/  IMAD.IADD R7, R109, 0x1, R7 ;  /* 0x000000016d077824 */ /* 0x000fe400078e0207 */
[----:B------:R-:W-:Y:S01]  /*2230*/  IMAD.WIDE.U32 R20, R99, R108, R6 ;  /* 0x0000006c63147225 */ /* 0x000fe200078e0006 */
[----:B0-----:R-:W-:-:S03]  /*2240*/  SHF.L.U64.HI R15, R110, 0x3, R111 ;  /* 0x000000036e0f7819 */ /* 0x001fc6000001026f */
[----:B------:R-:W-:Y:S01]  /*2250*/  IMAD.IADD R7, R105, 0x1, R21 ;  /* 0x0000000169077824 */ /* 0x000fe200078e0215 */
[----:B------:R-:W-:Y:S01]  /*2260*/  LEA R6, P4, R20, R112, 0x1 ;  /* 0x0000007014067211 */ /* 0x000fe200078808ff */
[----:B------:R-:W-:-:S03]  /*2270*/  IMAD.SHL.U32 R14, R110, 0x8, RZ ;  /* 0x000000086e0e7824 */ /* 0x000fc600078e00ff */
[----:B------:R-:W-:Y:S01]  /*2280*/  LEA.HI.X R7, R20, R113, R7, 0x1, P4 ;  /* 0x0000007114077211 */ /* 0x000fe200020f0c07 */
[----:B--2---:R-:W-:-:S05]  /*2290*/  HADD2.F32 R10, -RZ, R5.H0_H0 ;  /* 0x20000005ff0a7230 */ /* 0x004fca0000004100 */
[----:B------:R-:W-:Y:S01]  /*22a0*/  FMUL R11, R10, R89 ;  /* 0x000000590a0b7220 */ /* 0x000fe20000400000 */
[----:B------:R-:W-:-:S03]  /*22b0*/  LEA R10, P1, R104, UR4, 0x1 ;  /* 0x00000004680a7c11 */ /* 0x000fc6000f8208ff */
[----:B------:R-:W-:Y:S01]  /*22c0*/  FFMA R24, R24, R88, R11 ;  /* 0x0000005818187223 */ /* 0x000fe2000000000b */
[----:B------:R-:W-:Y:S02]  /*22d0*/  LEA.HI.X R11, R104, UR5, R115, 0x1, P1 ;  /* 0x00000005680b7c11 */ /* 0x000fe400088f0c73 */
[----:B------:R-:W-:Y:S02]  /*22e0*/  ISETP.GT.AND P1, PT, R4, 0x1, PT ;  /* 0x000000010400780c */ /* 0x000fe40003f24270 */
[----:B------:R-:W-:Y:S02]  /*22f0*/  F2FP.F16.F32.PACK_AB R24, RZ, R24 ;  /* 0x00000018ff18723e */ /* 0x000fe400000000ff */
[----:B------:R-:W-:-:S03]  /*2300*/  ISETP.GT.AND P2, PT, R3, RZ, P1 ;  /* 0x000000ff0300720c */ /* 0x000fc60000f44270 */
[----:B------:R0:W-:Y:S10]  /*2310*/  @P3 STG.E.U16 desc[UR38][R10.64], R24 ;  /* 0x000000180a003986 */ /* 0x0001f4000c101526 */
[----:B------:R-:W-:Y:S05]  /*2320*/  @!P2 BRA `(.L_x_35) ;  /* 0x000000000004a947 */ /* 0x000fea0003800000 */
[----:B------:R1:W5:Y:S02]  /*2330*/  LDG.E.LTC128B.U16 R5, desc[UR38][R6.64+0x2] ;  /* 0x0000022606057981 */ /* 0x000364000c1e1520 */
.L_x_35:
[----:B------:R-:W-:Y:S05]  /*2340*/  BSYNC B1 ;  /* 0x0000000000017941 */ /* 0x000fea0003800000 */
.L_x_34:
[----:B-----5:R-:W-:Y:S01]  /*2350*/  HADD2.F32 R12, -RZ, R5.H0_H0 ;  /* 0x20000005ff0c7230 */ /* 0x020fe20000004100 */
[----:B------:R-:W-:Y:S01]  /*2360*/  ISETP.GT.AND P0, PT, R3, 0x8, P0 ;  /* 0x000000080300780c */ /* 0x000fe20000704270 */
[----:B------:R-:W-:Y:S01]  /*2370*/  IMAD.WIDE.U32 R20, R100, R110, R14 ;  /* 0x0000006e64147225 */ /* 0x000fe200078e000e */
[----:B0-----:R-:W-:-:S03]  /*2380*/  PRMT R24, R5, 0x7610, R24 ;  /* 0x0000761005187816 */ /* 0x001fc60000000018 */
[----:B------:R-:W-:Y:S01]  /*2390*/  FMUL R12, R12, R89 ;  /* 0x000000590c0c7220 */ /* 0x000fe20000400000 */
[----:B------:R-:W-:Y:S01]  /*23a0*/  IMAD.IADD R109, R109, 0x1, R21 ;  /* 0x000000016d6d7824 */ /* 0x000fe200078e0215 */
[----:B------:R-:W-:Y:S02]  /*23b0*/  IADD3 R106, P3, R106, R20, RZ ;  /* 0x000000146a6a7210 */ /* 0x000fe40007f7e0ff */
[----:B------:R-:W-:-:S03]  /*23c0*/  FFMA R12, R25, R88, R12 ;  /* 0x00000058190c7223 */ /* 0x000fc6000000000c */
[----:B------:R-:W-:Y:S01]  /*23d0*/  IMAD.X R13, R109, 0x1, R13, P3 ;  /* 0x000000016d0d7824 */ /* 0x000fe200018e060d */
[C---:B------:R-:W-:Y:S02]  /*23e0*/  LEA R14, P3, R106.reuse, R112, 0x1 ;  /* 0x000000706a0e7211 */ /* 0x040fe400078608ff */
[----:B------:R-:W-:Y:S02]  /*23f0*/  F2FP.F16.F32.PACK_AB R12, RZ, R12 ;  /* 0x0000000cff0c723e */ /* 0x000fe400000000ff */
[----:B------:R-:W-:Y:S02]  /*2400*/  LEA.HI.X R15, R106, R113, R13, 0x1, P3 ;  /* 0x000000716a0f7211 */ /* 0x000fe400018f0c0d */
[----:B------:R-:W-:-:S05]  /*2410*/  PRMT R21, R12, 0x7610, R21 ;  /* 0x000076100c157816 */ /* 0x000fca0000000015 */
[----:B------:R0:W-:Y:S04]  /*2420*/  @P2 STG.E.U16 desc[UR38][R10.64+0x2], R21 ;  /* 0x000002150a002986 */ /* 0x0001e8000c101526 */
[----:B------:R-:W2:Y:S01]  /*2430*/  @P0 LDG.E.LTC128B.U16 R24, desc[UR38][R14.64] ;  /* 0x000000260e180981 */ /* 0x000ea2000c1e1520 */
[----:B------:R-:W-:Y:S01]  /*2440*/  IADD3 R20, P2, R8, R20, RZ ;  /* 0x0000001408147210 */ /* 0x000fe20007f5e0ff */
[----:B------:R-:W-:Y:S01]  /*2450*/  BSSY B1, `(.L_x_36) ;  /* 0x0000011000017945 */ /* 0x000fe20003800000 */
[C---:B------:R-:W-:Y:S02]  /*2460*/  SHF.L.U64.HI R13, R90.reuse, 0x1, R91 ;  /* 0x000000015a0d7819 */ /* 0x040fe4000001025b */
[----:B------:R-:W-:Y:S01]  /*2470*/  ISETP.GT.AND P1, PT, R3, 0x8, P1 ;  /* 0x000000080300780c */ /* 0x000fe20000f24270 */
[----:B0-----:R-:W-:Y:S01]  /*2480*/  IMAD.X R21, R9, 0x1, R109, P2 ;  /* 0x0000000109157824 */ /* 0x001fe200010e066d */
[----:B------:R-:W-:Y:S01]  /*2490*/  LEA R12, P2, R90, R10, 0x1 ;  /* 0x0000000a5a0c7211 */ /* 0x000fe200078408ff */
[----:B------:R-:W-:-:S04]  /*24a0*/  IMAD.WIDE.U32 R20, R99, R108, R20 ;  /* 0x0000006c63147225 */ /* 0x000fc800078e0014 */
[----:B------:R-:W-:Y:S02]  /*24b0*/  IMAD.X R13, R13, 0x1, R11, P2 ;  /* 0x000000010d0d7824 */ /* 0x000fe400010e060b */
[----:B------:R-:W-:Y:S02]  /*24c0*/  IMAD.IADD R9, R105, 0x1, R21 ;  /* 0x0000000169097824 */ /* 0x000fe400078e0215 */
[----:B--2---:R-:W-:-:S05]  /*24d0*/  HADD2.F32 R8, -RZ, R24.H0_H0 ;  /* 0x20000018ff087230 */ /* 0x004fca0000004100 */
[----:B------:R-:W-:Y:S01]  /*24e0*/  FMUL R5, R8, R89 ;  /* 0x0000005908057220 */ /* 0x000fe20000400000 */
[----:B------:R-:W-:-:S03]  /*24f0*/  LEA R8, P3, R20, R112, 0x1 ;  /* 0x0000007014087211 */ /* 0x000fc600078608ff */
[----:B------:R-:W-:Y:S01]  /*2500*/  FFMA R5, R26, R88, R5 ;  /* 0x000000581a057223 */ /* 0x000fe20000000005 */
[----:B------:R-:W-:-:S04]  /*2510*/  LEA.HI.X R9, R20, R113, R9, 0x1, P3 ;  /* 0x0000007114097211 */ /* 0x000fc800018f0c09 */
[----:B------:R-:W-:-:S05]  /*2520*/  F2FP.F16.F32.PACK_AB R5, RZ, R5 ;  /* 0x00000005ff05723e */ /* 0x000fca00000000ff */
[----:B------:R0:W-:Y:S01]  /*2530*/  @P0 STG.E.U16 desc[UR38][R12.64], R5 ;  /* 0x000000050c000986 */ /* 0x0001e2000c101526 */
[----:B------:R-:W-:Y:S05]  /*2540*/  @!P1 BRA `(.L_x_37) ;  /* 0x0000000000049947 */ /* 0x000fea0003800000 */
[----:B------:R2:W5:Y:S02]  /*2550*/  LDG.E.LTC128B.U16 R24, desc[UR38][R8.64+0x2] ;  /* 0x0000022608187981 */ /* 0x000564000c1e1520 */
.L_x_37:
[----:B------:R-:W-:Y:S05]  /*2560*/  BSYNC B1 ;  /* 0x0000000000017941 */ /* 0x000fea0003800000 */
.L_x_36:
[----:B-----5:R-:W-:Y:S01]  /*2570*/  HADD2.F32 R14, -RZ, R24.H0_H0 ;  /* 0x20000018ff0e7230 */ /* 0x020fe20000004100 */
[----:B------:R-:W-:Y:S01]  /*2580*/  ISETP.GT.AND P0, PT, R4, 0x8, PT ;  /* 0x000000080400780c */ /* 0x000fe20003f04270 */
[----:B------:R-:W-:Y:S03]  /*2590*/  BSSY B1, `(.L_x_38) ;  /* 0x0000008000017945 */ /* 0x000fe60003800000 */
[----:B------:R-:W-:Y:S01]  /*25a0*/  FMUL R14, R14, R89 ;  /* 0x000000590e0e7220 */ /* 0x000fe20000400000 */
[----:B------:R-:W-:-:S03]  /*25b0*/  ISETP.GT.AND P2, PT, R3, RZ, P0 ;  /* 0x000000ff0300720c */ /* 0x000fc60000744270 */
[----:B------:R-:W-:-:S05]  /*25c0*/  FFMA R14, R27, R88, R14 ;  /* 0x000000581b0e7223 */ /* 0x000fca000000000e */
[----:B------:R-:W-:-:S05]  /*25d0*/  F2FP.F16.F32.PACK_AB R14, RZ, R14 ;  /* 0x0000000eff0e723e */ /* 0x000fca00000000ff */
[----:B------:R3:W-:Y:S01]  /*25e0*/  @P1 STG.E.U16 desc[UR38][R12.64+0x2], R14 ;  /* 0x0000020e0c001986 */ /* 0x0007e2000c101526 */
[----:B------:R-:W-:Y:S05]  /*25f0*/  @!P2 BRA `(.L_x_39) ;  /* 0x000000000004a947 */ /* 0x000fea0003800000 */
[----:B------:R4:W5:Y:S02]  /*2600*/  LDG.E.LTC128B.U16 R24, desc[UR38][R6.64+0x10] ;  /* 0x0000102606187981 */ /* 0x000964000c1e1520 */
.L_x_39:
[----:B------:R-:W-:Y:S05]  /*2610*/  BSYNC B1 ;  /* 0x0000000000017941 */ /* 0x000fea0003800000 */
.L_x_38:
[----:B---3-5:R-:W-:Y:S01]  /*2620*/  HADD2.F32 R14, -RZ, R24.H0_H0 ;  /* 0x20000018ff0e7230 */ /* 0x028fe20000004100 */
[----:B------:R-:W-:Y:S01]  /*2630*/  ISETP.GT.AND P1, PT, R4, 0x9, PT ;  /* 0x000000090400780c */ /* 0x000fe20003f24270 */
[----:B------:R-:W-:Y:S03]  /*2640*/  BSSY B1, `(.L_x_40) ;  /* 0x0000008000017945 */ /* 0x000fe60003800000 */
[----:B0-----:R-:W-:Y:S01]  /*2650*/  FMUL R5, R14, R89 ;  /* 0x000000590e057220 */ /* 0x001fe20000400000 */
[----:B------:R-:W-:-:S03]  /*2660*/  ISETP.GT.AND P3, PT, R3, RZ, P1 ;  /* 0x000000ff0300720c */ /* 0x000fc60000f64270 */
[----:B------:R-:W-:-:S05]  /*2670*/  FFMA R5, R28, R88, R5 ;  /* 0x000000581c057223 */ /* 0x000fca0000000005 */
[----:B------:R-:W-:-:S05]  /*2680*/  F2FP.F16.F32.PACK_AB R5, RZ, R5 ;  /* 0x00000005ff05723e */ /* 0x000fca00000000ff */
[----:B------:R0:W-:Y:S01]  /*2690*/  @P2 STG.E.U16 desc[UR38][R10.64+0x10], R5 ;  /* 0x000010050a002986 */ /* 0x0001e2000c101526 */
[----:B------:R-:W-:Y:S05]  /*26a0*/  @!P3 BRA `(.L_x_41) ;  /* 0x000000000004b947 */ /* 0x000fea0003800000 */
[----:B------:R3:W5:Y:S02]  /*26b0*/  LDG.E.LTC128B.U16 R24, desc[UR38][R6.64+0x12] ;  /* 0x0000122606187981 */ /* 0x000764000c1e1520 */
.L_x_41:
[----:B------:R-:W-:Y:S05]  /*26c0*/  BSYNC B1 ;  /* 0x0000000000017941 */ /* 0x000fea0003800000 */
.L_x_40:
[----:B-----5:R-:W-:Y:S01]  /*26d0*/  HADD2.F32 R14, -RZ, R24.H0_H0 ;  /* 0x20000018ff0e7230 */ /* 0x020fe20000004100 */
[----:B------:R-:W-:Y:S01]  /*26e0*/  ISETP.GT.AND P0, PT, R3, 0x8, P0 ;  /* 0x000000080300780c */ /* 0x000fe20000704270 */
[----:B------:R-:W-:Y:S03]  /*26f0*/  BSSY B1, `(.L_x_42) ;  /* 0x0000007000017945 */ /* 0x000fe60003800000 */
[----:B------:R-:W-:-:S04]  /*2700*/  FMUL R14, R14, R89 ;  /* 0x000000590e0e7220 */ /* 0x000fc80000400000 */
[----:B------:R-:W-:-:S05]  /*2710*/  FFMA R14, R29, R88, R14 ;  /* 0x000000581d0e7223 */ /* 0x000fca000000000e */
[----:B------:R-:W-:-:S05]  /*2720*/  F2FP.F16.F32.PACK_AB R14, RZ, R14 ;  /* 0x0000000eff0e723e */ /* 0x000fca00000000ff */
[----:B------:R0:W-:Y:S01]  /*2730*/  @P3 STG.E.U16 desc[UR38][R10.64+0x12], R14 ;  /* 0x0000120e0a003986 */ /* 0x0001e2000c101526 */
[----:B------:R-:W-:Y:S05]  /*2740*/  @!P0 BRA `(.L_x_43) ;  /* 0x0000000000048947 */ /* 0x000fea0003800000 */
[----:B------:R0:W5:Y:S02]  /*2750*/  LDG.E.LTC128B.U16 R24, desc[UR38][R8.64+0x10] ;  /* 0x0000102608187981 */ /* 0x000164000c1e1520 */
.L_x_43:
[----:B------:R-:W-:Y:S05]  /*2760*/  BSYNC B1 ;  /* 0x0000000000017941 */ /* 0x000fea0003800000 */
.L_x_42:
[----:B0----5:R-:W-:Y:S01]  /*2770*/  HADD2.F32 R14, -RZ, R24.H0_H0 ;  /* 0x20000018ff0e7230 */ /* 0x021fe20000004100 */
        /* <DEDUP_REMOVED lines=8> */
.L_x_45:
[----:B------:R-:W-:Y:S05]  /*2800*/  BSYNC B1 ;  /* 0x0000000000017941 */ /* 0x000fea0003800000 */
.L_x_44:
        /* <DEDUP_REMOVED lines=10> */
.L_x_47:
[----:B------:R-:W-:Y:S05]  /*28b0*/  BSYNC B1 ;  /* 0x0000000000017941 */ /* 0x000fea0003800000 */
.L_x_46:
[----:B0----5:R-:W-:Y:S01]  /*28c0*/  HADD2.F32 R14, -RZ, R24.H0_H0 ;  /* 0x20000018ff0e7230 */ /* 0x021fe20000004100 */
        /* <DEDUP_REMOVED lines=9> */
.L_x_49:
[----:B------:R-:W-:Y:S05]  /*2960*/  BSYNC B1 ;  /* 0x0000000000017941 */ /* 0x000fea0003800000 */
.L_x_48:
        /* <DEDUP_REMOVED lines=9> */
.L_x_51:
[----:B------:R-:W-:Y:S05]  /*2a00*/  BSYNC B1 ;  /* 0x0000000000017941 */ /* 0x000fea0003800000 */
.L_x_50:
        /* <DEDUP_REMOVED lines=9> */
.L_x_53:
[----:B------:R-:W-:Y:S05]  /*2aa0*/  BSYNC B1 ;  /* 0x0000000000017941 */ /* 0x000fea0003800000 */
.L_x_52:
        /* <DEDUP_REMOVED lines=10> */
.L_x_55:
[----:B------:R-:W-:Y:S05]  /*2b50*/  BSYNC B1 ;  /* 0x0000000000017941 */ /* 0x000fea0003800000 */
.L_x_54:
        /* <DEDUP_REMOVED lines=10> */
.L_x_57:
[----:B------:R-:W-:Y:S05]  /*2c00*/  BSYNC B1 ;  /* 0x0000000000017941 */ /* 0x000fea0003800000 */
.L_x_56:
        /* <DEDUP_REMOVED lines=9> */
.L_x_59:
[----:B------:R-:W-:Y:S05]  /*2ca0*/  BSYNC B1 ;  /* 0x0000000000017941 */ /* 0x000fea0003800000 */
.L_x_58:
        /* <DEDUP_REMOVED lines=9> */
.L_x_61:
[----:B------:R-:W-:Y:S05]  /*2d40*/  BSYNC B1 ;  /* 0x0000000000017941 */ /* 0x000fea0003800000 */
.L_x_60:
        /* <DEDUP_REMOVED lines=10> */
.L_x_63:
[----:B------:R-:W-:Y:S05]  /*2df0*/  BSYNC B1 ;  /* 0x0000000000017941 */ /* 0x000fea0003800000 */
.L_x_62:
        /* <DEDUP_REMOVED lines=10> */
.L_x_65:
[----:B------:R-:W-:Y:S05]  /*2ea0*/  BSYNC B1 ;  /* 0x0000000000017941 */ /* 0x000fea0003800000 */
.L_x_64:
        /* <DEDUP_REMOVED lines=9> */
.L_x_67:
[----:B------:R-:W-:Y:S05]  /*2f40*/  BSYNC B1 ;  /* 0x0000000000017941 */ /* 0x000fea0003800000 */
.L_x_66:
        /* <DEDUP_REMOVED lines=9> */
.L_x_69:
[----:B------:R-:W-:Y:S05]  /*2fe0*/  BSYNC B1 ;  /* 0x0000000000017941 */ /* 0x000fea0003800000 */
.L_x_68:
        /* <DEDUP_REMOVED lines=10> */
.L_x_71:
[----:B------:R-:W-:Y:S05]  /*3090*/  BSYNC B1 ;  /* 0x0000000000017941 */ /* 0x000fea0003800000 */
.L_x_70:
        /* <DEDUP_REMOVED lines=10> */
.L_x_73:
[----:B------:R-:W-:Y:S05]  /*3140*/  BSYNC B1 ;  /* 0x0000000000017941 */ /* 0x000fea0003800000 */
.L_x_72:
        /* <DEDUP_REMOVED lines=9> */
.L_x_75:
[----:B------:R-:W-:Y:S05]  /*31e0*/  BSYNC B1 ;  /* 0x0000000000017941 */ /* 0x000fea0003800000 */
.L_x_74:
        /* <DEDUP_REMOVED lines=9> */
.L_x_77:
[----:B------:R-:W-:Y:S05]  /*3280*/  BSYNC B1 ;  /* 0x0000000000017941 */ /* 0x000fea0003800000 */
.L_x_76:
        /* <DEDUP_REMOVED lines=10> */
.L_x_79:
[----:B------:R-:W-:Y:S05]  /*3330*/  BSYNC B1 ;  /* 0x0000000000017941 */ /* 0x000fea0003800000 */
.L_x_78:
        /* <DEDUP_REMOVED lines=10> */
.L_x_81:
[----:B------:R-:W-:Y:S05]  /*33e0*/  BSYNC B1 ;  /* 0x0000000000017941 */ /* 0x000fea0003800000 */
.L_x_80:
        /* <DEDUP_REMOVED lines=9> */
.L_x_83:
[----:B------:R-:W-:Y:S05]  /*3480*/  BSYNC B1 ;  /* 0x0000000000017941 */ /* 0x000fea0003800000 */
.L_x_82:
        /* <DEDUP_REMOVED lines=9> */
.L_x_85:
[----:B------:R-:W-:Y:S05]  /*3520*/  BSYNC B1 ;  /* 0x0000000000017941 */ /* 0x000fea0003800000 */
.L_x_84:
        /* <DEDUP_REMOVED lines=10> */
.L_x_87:
[----:B------:R-:W-:Y:S05]  /*35d0*/  BSYNC B1 ;  /* 0x0000000000017941 */ /* 0x000fea0003800000 */
.L_x_86:
        /* <DEDUP_REMOVED lines=10> */
.L_x_89:
[----:B------:R-:W-:Y:S05]  /*3680*/  BSYNC B1 ;  /* 0x0000000000017941 */ /* 0x000fea0003800000 */
.L_x_88:
        /* <DEDUP_REMOVED lines=9> */
.L_x_91:
[----:B------:R-:W-:Y:S05]  /*3720*/  BSYNC B1 ;  /* 0x0000000000017941 */ /* 0x000fea0003800000 */
.L_x_90:
        /* <DEDUP_REMOVED lines=9> */
.L_x_93:
[----:B------:R-:W-:Y:S05]  /*37c0*/  BSYNC B1 ;  /* 0x0000000000017941 */ /* 0x000fea0003800000 */
.L_x_92:
        /* <DEDUP_REMOVED lines=10> */
.L_x_95:
[----:B------:R-:W-:Y:S05]  /*3870*/  BSYNC B1 ;  /* 0x0000000000017941 */ /* 0x000fea0003800000 */
.L_x_94:
        /* <DEDUP_REMOVED lines=10> */
.L_x_97:
[----:B------:R-:W-:Y:S05]  /*3920*/  BSYNC B1 ;  /* 0x0000000000017941 */ /* 0x000fea0003800000 */
.L_x_96:
        /* <DEDUP_REMOVED lines=9> */
.L_x_99:
[----:B------:R-:W-:Y:S05]  /*39c0*/  BSYNC B1 ;  /* 0x0000000000017941 */ /* 0x000fea0003800000 */
.L_x_98:
        /* <DEDUP_REMOVED lines=9> */
.L_x_101:
[----:B------:R-:W-:Y:S05]  /*3a60*/  BSYNC B1 ;  /* 0x0000000000017941 */ /* 0x000fea0003800000 */
.L_x_100:
        /* <DEDUP_REMOVED lines=10> */
.L_x_103:
[----:B------:R-:W-:Y:S05]  /*3b10*/  BSYNC B1 ;  /* 0x0000000000017941 */ /* 0x000fea0003800000 */
.L_x_102:
        /* <DEDUP_REMOVED lines=10> */
.L_x_105:
[----:B------:R-:W-:Y:S05]  /*3bc0*/  BSYNC B1 ;  /* 0x0000000000017941 */ /* 0x000fea0003800000 */
.L_x_104:
        /* <DEDUP_REMOVED lines=9> */
.L_x_107:
[----:B------:R-:W-:Y:S05]  /*3c60*/  BSYNC B1 ;  /* 0x0000000000017941 */ /* 0x000fea0003800000 */
.L_x_106:
        /* <DEDUP_REMOVED lines=9> */
.L_x_109:
[----:B------:R-:W-:Y:S05]  /*3d00*/  BSYNC B1 ;  /* 0x0000000000017941 */ /* 0x000fea0003800000 */
.L_x_108:
        /* <DEDUP_REMOVED lines=10> */
.L_x_111:
[----:B------:R-:W-:Y:S05]  /*3db0*/  BSYNC B1 ;  /* 0x0000000000017941 */ /* 0x000fea0003800000 */
.L_x_110:
        /* <DEDUP_REMOVED lines=10> */
.L_x_113:
[----:B------:R-:W-:Y:S05]  /*3e60*/  BSYNC B1 ;  /* 0x0000000000017941 */ /* 0x000fea0003800000 */
.L_x_112:
        /* <DEDUP_REMOVED lines=9> */
.L_x_115:
[----:B------:R-:W-:Y:S05]  /*3f00*/  BSYNC B1 ;  /* 0x0000000000017941 */ /* 0x000fea0003800000 */
.L_x_114:
        /* <DEDUP_REMOVED lines=9> */
.L_x_117:
[----:B------:R-:W-:Y:S05]  /*3fa0*/  BSYNC B1 ;  /* 0x0000000000017941 */ /* 0x000fea0003800000 */
.L_x_116:
        /* <DEDUP_REMOVED lines=10> */
.L_x_119:
[----:B------:R-:W-:Y:S05]  /*4050*/  BSYNC B1 ;  /* 0x0000000000017941 */ /* 0x000fea0003800000 */
.L_x_118:
        /* <DEDUP_REMOVED lines=10> */
.L_x_121:
[----:B------:R-:W-:Y:S05]  /*4100*/  BSYNC B1 ;  /* 0x0000000000017941 */ /* 0x000fea0003800000 */
.L_x_120:
        /* <DEDUP_REMOVED lines=9> */
.L_x_123:
[----:B------:R-:W-:Y:S05]  /*41a0*/  BSYNC B1 ;  /* 0x0000000000017941 */ /* 0x000fea0003800000 */
.L_x_122:
        /* <DEDUP_REMOVED lines=9> */
.L_x_125:
[----:B------:R-:W-:Y:S05]  /*4240*/  BSYNC B1 ;  /* 0x0000000000017941 */ /* 0x000fea0003800000 */
.L_x_124:
        /* <DEDUP_REMOVED lines=10> */
.L_x_127:
[----:B------:R-:W-:Y:S05]  /*42f0*/  BSYNC B1 ;  /* 0x0000000000017941 */ /* 0x000fea0003800000 */
.L_x_126:
        /* <DEDUP_REMOVED lines=10> */
.L_x_129:
[----:B------:R-:W-:Y:S05]  /*43a0*/  BSYNC B1 ;  /* 0x0000000000017941 */ /* 0x000fea0003800000 */
.L_x_128:
        /* <DEDUP_REMOVED lines=9> */
.L_x_131:
[----:B------:R-:W-:Y:S05]  /*4440*/  BSYNC B1 ;  /* 0x0000000000017941 */ /* 0x000fea0003800000 */
.L_x_130:
        /* <DEDUP_REMOVED lines=9> */
.L_x_133:
[----:B------:R-:W-:Y:S05]  /*44e0*/  BSYNC B1 ;  /* 0x0000000000017941 */ /* 0x000fea0003800000 */
.L_x_132:
        /* <DEDUP_REMOVED lines=10> */
.L_x_135:
[----:B------:R-:W-:Y:S05]  /*4590*/  BSYNC B1 ;  /* 0x0000000000017941 */ /* 0x000fea0003800000 */
.L_x_134:
        /* <DEDUP_REMOVED lines=10> */
.L_x_137:
[----:B------:R-:W-:Y:S05]  /*4640*/  BSYNC B1 ;  /* 0x0000000000017941 */ /* 0x000fea0003800000 */
.L_x_136:
        /* <DEDUP_REMOVED lines=9> */
.L_x_139:
[----:B------:R-:W-:Y:S05]  /*46e0*/  BSYNC B1 ;  /* 0x0000000000017941 */ /* 0x000fea0003800000 */
.L_x_138:
        /* <DEDUP_REMOVED lines=9> */
.L_x_141:
[----:B------:R-:W-:Y:S05]  /*4780*/  BSYNC B1 ;  /* 0x0000000000017941 */ /* 0x000fea0003800000 */
.L_x_140:
        /* <DEDUP_REMOVED lines=10> */
.L_x_143:
[----:B------:R-:W-:Y:S05]  /*4830*/  BSYNC B1 ;  /* 0x0000000000017941 */ /* 0x000fea0003800000 */
.L_x_142:
        /* <DEDUP_REMOVED lines=10> */
.L_x_145:
[----:B------:R-:W-:Y:S05]  /*48e0*/  BSYNC B1 ;  /* 0x0000000000017941 */ /* 0x000fea0003800000 */
.L_x_144:
        /* <DEDUP_REMOVED lines=9> */
.L_x_147:
[----:B------:R-:W-:Y:S05]  /*4980*/  BSYNC B1 ;  /* 0x0000000000017941 */ /* 0x000fea0003800000 */
.L_x_146:
        /* <DEDUP_REMOVED lines=9> */
.L_x_149:
[----:B------:R-:W-:Y:S05]  /*4a20*/  BSYNC B1 ;  /* 0x0000000000017941 */ /* 0x000fea0003800000 */
.L_x_148:
        /* <DEDUP_REMOVED lines=10> */
.L_x_151:
[----:B------:R-:W-:Y:S05]  /*4ad0*/  BSYNC B1 ;  /* 0x0000000000017941 */ /* 0x000fea0003800000 */
.L_x_150:
[----:B0----5:R-:W-:Y:S01]  /*4ae0*/  HADD2.F32 R14, -RZ, R24.H0_H0 ;  /* 0x20000018ff0e7230 */ /* 0x021fe20000004100 */
[----:B------:R-:W-:Y:S01]  /*4af0*/  ISETP.GT.AND P1, PT, R4, 0x79, PT ;  /* 0x000000790400780c */ /* 0x000fe20003f24270 */
[----:B------:R-:W-:Y:S01]  /*4b00*/  @P2 IMAD.MOV.U32 R4, RZ, RZ, R10 ;  /* 0x000000ffff042224 */ /* 0x000fe200078e000a */
[----:B------:R-:W-:Y:S02]  /*4b10*/  BSSY B1, `(.L_x_152) ;  /* 0x000000a000017945 */ /* 0x000fe40003800000 */
[----:B------:R-:W-:Y:S01]  /*4b20*/  FMUL R5, R14, R89 ;  /* 0x000000590e057220 */ /* 0x000fe20000400000 */
[----:B------:R-:W-:-:S03]  /*4b30*/  ISETP.GT.AND P3, PT, R3, RZ, P1 ;  /* 0x000000ff0300720c */ /* 0x000fc60000f64270 */
[----:B------:R-:W-:-:S05]  /*4b40*/  FFMA R5, R84, R88, R5 ;  /* 0x0000005854057223 */ /* 0x000fca0000000005 */
[----:B------:R-:W-:-:S04]  /*4b50*/  F2FP.F16.F32.PACK_AB R5, RZ, R5 ;  /* 0x00000005ff05723e */ /* 0x000fc800000000ff */
[----:B------:R-:W-:Y:S01]  /*4b60*/  PRMT R14, R5, 0x7610, R14 ;  /* 0x00007610050e7816 */ /* 0x000fe2000000000e */
[----:B------:R-:W-:-:S05]  /*4b70*/  @P2 IMAD.MOV.U32 R5, RZ, RZ, R11 ;  /* 0x000000ffff052224 */ /* 0x000fca00078e000b */
[----:B------:R0:W-:Y:S01]  /*4b80*/  @P2 STG.E.U16 desc[UR38][R4.64+0xf0], R14 ;  /* 0x0000f00e04002986 */ /* 0x0001e2000c101526 */
[----:B------:R-:W-:Y:S05]  /*4b90*/  @!P3 BRA `(.L_x_153) ;  /* 0x000000000004b947 */ /* 0x000fea0003800000 */
[----:B------:R0:W5:Y:S02]  /*4ba0*/  LDG.E.LTC128B.U16 R24, desc[UR38][R6.64+0xf2] ;  /* 0x0000f22606187981 */ /* 0x000164000c1e1520 */
.L_x_153:
[----:B------:R-:W-:Y:S05]  /*4bb0*/  BSYNC B1 ;  /* 0x0000000000017941 */ /* 0x000fea0003800000 */
.L_x_152:
        /* <DEDUP_REMOVED lines=9> */
.L_x_155:
[----:B------:R-:W-:Y:S05]  /*4c50*/  BSYNC B1 ;  /* 0x0000000000017941 */ /* 0x000fea0003800000 */
.L_x_154:
[----:B0----5:R-:W-:Y:S01]  /*4c60*/  HADD2.F32 R4, -RZ, R24.H0_H0 ;  /* 0x20000018ff047230 */ /* 0x021fe20000004100 */
[----:B------:R-:W-:Y:S01]  /*4c70*/  ISETP.GT.AND P1, PT, R3, 0x8, P1 ;  /* 0x000000080300780c */ /* 0x000fe20000f24270 */
[----:B------:R-:W-:Y:S03]  /*4c80*/  BSSY B1, `(.L_x_156) ;  /* 0x000000a000017945 */ /* 0x000fe60003800000 */
[----:B------:R-:W-:Y:S01]  /*4c90*/  FMUL R5, R4, R89 ;  /* 0x0000005904057220 */ /* 0x000fe20000400000 */
[----:B------:R-:W-:-:S03]  /*4ca0*/  @P0 IMAD.MOV.U32 R4, RZ, RZ, R12 ;  /* 0x000000ffff040224 */ /* 0x000fc600078e000c */
[----:B------:R-:W-:-:S05]  /*4cb0*/  FFMA R5, R86, R88, R5 ;  /* 0x0000005856057223 */ /* 0x000fca0000000005 */
[----:B------:R-:W-:-:S04]  /*4cc0*/  F2FP.F16.F32.PACK_AB R5, RZ, R5 ;  /* 0x00000005ff05723e */ /* 0x000fc800000000ff */
[----:B-1-34-:R-:W-:Y:S01]  /*4cd0*/  PRMT R6, R5, 0x7610, R6 ;  /* 0x0000761005067816 */ /* 0x01afe20000000006 */
[----:B------:R-:W-:-:S05]  /*4ce0*/  @P0 IMAD.MOV.U32 R5, RZ, RZ, R13 ;  /* 0x000000ffff050224 */ /* 0x000fca00078e000d */
[----:B------:R0:W-:Y:S01]  /*4cf0*/  @P0 STG.E.U16 desc[UR38][R4.64+0xf0], R6 ;  /* 0x0000f00604000986 */ /* 0x0001e2000c101526 */
[----:B------:R-:W-:Y:S05]  /*4d00*/  @!P1 BRA `(.L_x_157) ;  /* 0x0000000000049947 */ /* 0x000fea0003800000 */
[----:B------:R1:W5:Y:S02]  /*4d10*/  LDG.E.LTC128B.U16 R24, desc[UR38][R8.64+0xf2] ;  /* 0x0000f22608187981 */ /* 0x000364000c1e1520 */
.L_x_157:
[----:B------:R-:W-:Y:S05]  /*4d20*/  BSYNC B1 ;  /* 0x0000000000017941 */ /* 0x000fea0003800000 */
.L_x_156:
[----:B------:R-:W-:Y:S05]  /*4d30*/  @!P1 BRA `(.L_x_158) ;  /* 0x0000001000d09947 */ /* 0x000fea0003800000 */
[----:B-----5:R-:W-:-:S05]  /*4d40*/  HADD2.F32 R24, -RZ, R24.H0_H0 ;  /* 0x20000018ff187230 */ /* 0x020fca0000004100 */
[----:B------:R-:W-:-:S04]  /*4d50*/  FMUL R24, R24, R89 ;  /* 0x0000005918187220 */ /* 0x000fc80000400000 */
[----:B------:R-:W-:-:S05]  /*4d60*/  FFMA R24, R87, R88, R24 ;  /* 0x0000005857187223 */ /* 0x000fca0000000018 */
[----:B------:R-:W-:-:S05]  /*4d70*/  F2FP.F16.F32.PACK_AB R24, RZ, R24 ;  /* 0x00000018ff18723e */ /* 0x000fca00000000ff */
[----:B------:R3:W-:Y:S01]  /*4d80*/  STG.E.U16 desc[UR38][R12.64+0xf2], R24 ;  /* 0x0000f2180c007986 */ /* 0x0007e2000c101526 */
[----:B------:R-:W-:Y:S05]  /*4d90*/  BRA `(.L_x_158) ;  /* 0x0000001000b87947 */ /* 0x000fea0003800000 */
.L_x_33:
[----:B------:R-:W-:Y:S01]  /*4da0*/  ISETP.GT.AND P2, PT, R4, 0x1, PT ;  /* 0x000000010400780c */ /* 0x000fe20003f44270 */
[----:B------:R-:W-:Y:S01]  /*4db0*/  ULDC.64 UR4, c[0x0][0x5c0] ;  /* 0x0001700000047ab9 */ /* 0x000fe20000000a00 */
[-C--:B------:R-:W-:Y:S01]  /*4dc0*/  FMUL R24, R24, R88.reuse ;  /* 0x0000005818187220 */ /* 0x080fe20000400000 */
[-C--:B------:R-:W-:Y:S01]  /*4dd0*/  FMUL R25, R25, R88.reuse ;  /* 0x0000005819197220 */ /* 0x080fe20000400000 */
[----:B------:R-:W-:Y:S01]  /*4de0*/  ISETP.GT.AND P1, PT, R3, RZ, P2 ;  /* 0x000000ff0300720c */ /* 0x000fe20001724270 */
[-C--:B------:R-:W-:Y:S01]  /*4df0*/  FMUL R26, R26, R88.reuse ;  /* 0x000000581a1a7220 */ /* 0x080fe20000400000 */
[----:B------:R-:W-:Y:S01]  /*4e00*/  LEA R6, P4, R104, UR4, 0x1 ;  /* 0x0000000468067c11 */ /* 0x000fe2000f8808ff */
[----:B------:R-:W-:Y:S01]  /*4e10*/  FMUL R27, R27, R88 ;  /* 0x000000581b1b7220 */ /* 0x000fe20000400000 */
[----:B------:R-:W-:Y:S01]  /*4e20*/  F2FP.F16.F32.PACK_AB R24, RZ, R24 ;  /* 0x00000018ff18723e */ /* 0x000fe200000000ff */
[-C--:B------:R-:W-:Y:S01]  /*4e30*/  FMUL R28, R28, R88.reuse ;  /* 0x000000581c1c7220 */ /* 0x080fe20000400000 */
[----:B------:R-:W-:Y:S01]  /*4e40*/  LEA.HI.X R7, R104, UR5, R115, 0x1, P4 ;  /* 0x0000000568077c11 */ /* 0x000fe2000a0f0c73 */
[-C--:B------:R-:W-:Y:S01]  /*4e50*/  FMUL R29, R29, R88.reuse ;  /* 0x000000581d1d7220 */ /* 0x080fe20000400000 */
[----:B------:R-:W-:Y:S01]  /*4e60*/  F2FP.F16.F32.PACK_AB R25, RZ, R25 ;  /* 0x00000019ff19723e */ /* 0x000fe200000000ff */
[-C--:B------:R-:W-:Y:S01]  /*4e70*/  FMUL R30, R30, R88.reuse ;  /* 0x000000581e1e7220 */ /* 0x080fe20000400000 */
[----:B------:R-:W-:Y:S01]  /*4e80*/  ISETP.GT.AND P2, PT, R3, 0x8, P2 ;  /* 0x000000080300780c */ /* 0x000fe20001744270 */
[----:B------:R-:W-:Y:S01]  /*4e90*/  @P3 STG.E.U16 desc[UR38][R6.64], R24 ;  /* 0x0000001806003986 */ /* 0x000fe2000c101526 */
[C---:B------:R-:W-:Y:S01]  /*4ea0*/  SHF.L.U64.HI R5, R90.reuse, 0x1, R91 ;  /* 0x000000015a057819 */ /* 0x040fe2000001025b */
[----:B------:R-:W-:Y:S01]  /*4eb0*/  FMUL R31, R31, R88 ;  /* 0x000000581f1f7220 */ /* 0x000fe20000400000 */
[----:B------:R-:W-:Y:S01]  /*4ec0*/  LEA R8, P3, R90, R6, 0x1 ;  /* 0x000000065a087211 */ /* 0x000fe200078608ff */
[----:B------:R-:W-:Y:S01]  /*4ed0*/  @P1 STG.E.U16 desc[UR38][R6.64+0x2], R25 ;  /* 0x0000021906001986 */ /* 0x000fe2000c101526 */
[----:B------:R-:W-:Y:S01]  /*4ee0*/  ISETP.GT.AND P1, PT, R3, 0x8, P0 ;  /* 0x000000080300780c */ /* 0x000fe20000724270 */
[----:B------:R-:W-:Y:S01]  /*4ef0*/  FMUL R32, R32, R88 ;  /* 0x0000005820207220 */ /* 0x000fe20000400000 */
[----:B------:R-:W-:Y:S01]  /*4f00*/  F2FP.F16.F32.PACK_AB R26, RZ, R26 ;  /* 0x0000001aff1a723e */ /* 0x000fe200000000ff */
[----:B------:R-:W-:Y:S01]  /*4f10*/  IMAD.X R9, R5, 0x1, R7, P3 ;  /* 0x0000000105097824 */ /* 0x000fe200018e0607 */
[----:B------:R-:W-:Y:S01]  /*4f20*/  F2FP.F16.F32.PACK_AB R27, RZ, R27 ;  /* 0x0000001bff1b723e */ /* 0x000fe200000000ff */
[-C--:B------:R-:W-:Y:S01]  /*4f30*/  FMUL R33, R33, R88.reuse ;  /* 0x0000005821217220 */ /* 0x080fe20000400000 */
[----:B------:R-:W-:Y:S01]  /*4f40*/  ISETP.GT.AND P0, PT, R4, 0x8, PT ;  /* 0x000000080400780c */ /* 0x000fe20003f04270 */
[----:B------:R-:W-:Y:S01]  /*4f50*/  FMUL R34, R34, R88 ;  /* 0x0000005822227220 */ /* 0x000fe20000400000 */
[----:B------:R-:W-:Y:S01]  /*4f60*/  F2FP.F16.F32.PACK_AB R28, RZ, R28 ;  /* 0x0000001cff1c723e */ /* 0x000fe200000000ff */
[-C--:B------:R-:W-:Y:S01]  /*4f70*/  FMUL R35, R35, R88.reuse ;  /* 0x0000005823237220 */ /* 0x080fe20000400000 */
[C---:B------:R-:W-:Y:S01]  /*4f80*/  ISETP.GT.AND P4, PT, R3.reuse, RZ, P0 ;  /* 0x000000ff0300720c */ /* 0x040fe20000784270 */
[-C--:B------:R-:W-:Y:S01]  /*4f90*/  FMUL R36, R36, R88.reuse ;  /* 0x0000005824247220 */ /* 0x080fe20000400000 */
[----:B------:R-:W-:Y:S01]  /*4fa0*/  F2FP.F16.F32.PACK_AB R29, RZ, R29 ;  /* 0x0000001dff1d723e */ /* 0x000fe200000000ff */
[----:B------:R-:W-:Y:S01]  /*4fb0*/  @P1 STG.E.U16 desc[UR38][R8.64], R26 ;  /* 0x0000001a08001986 */ /* 0x000fe2000c101526 */
[----:B------:R-:W-:Y:S01]  /*4fc0*/  ISETP.GT.AND P1, PT, R3, 0x8, P0 ;  /* 0x000000080300780c */ /* 0x000fe20000724270 */
[----:B------:R-:W-:Y:S01]  /*4fd0*/  FMUL R37, R37, R88 ;  /* 0x0000005825257220 */ /* 0x000fe20000400000 */
[----:B------:R-:W-:Y:S01]  /*4fe0*/  F2FP.F16.F32.PACK_AB R30, RZ, R30 ;  /* 0x0000001eff1e723e */ /* 0x000fe200000000ff */
[----:B------:R-:W-:Y:S01]  /*4ff0*/  @P2 STG.E.U16 desc[UR38][R8.64+0x2], R27 ;  /* 0x0000021b08002986 */ /* 0x000fe2000c101526 */
[----:B------:R-:W-:Y:S01]  /*5000*/  ISETP.GT.AND P2, PT, R4, 0x9, PT ;  /* 0x000000090400780c */ /* 0x000fe20003f44270 */
[-C--:B------:R-:W-:Y:S01]  /*5010*/  FMUL R38, R38, R88.reuse ;  /* 0x0000005826267220 */ /* 0x080fe20000400000 */
[----:B------:R-:W-:Y:S01]  /*5020*/  F2FP.F16.F32.PACK_AB R31, RZ, R31 ;  /* 0x0000001fff1f723e */ /* 0x000fe200000000ff */
[-C--:B------:R-:W-:Y:S01]  /*5030*/  FMUL R39, R39, R88.reuse ;  /* 0x0000005827277220 */ /* 0x080fe20000400000 */
[C---:B------:R-:W-:Y:S01]  /*5040*/  ISETP.GT.AND P3, PT, R3.reuse, RZ, P2 ;  /* 0x000000ff0300720c */ /* 0x040fe20001764270 */
[----:B------:R-:W-:Y:S01]  /*5050*/  @P4 STG.E.U16 desc[UR38][R6.64+0x10], R28 ;  /* 0x0000101c06004986 */ /* 0x000fe2000c101526 */
[----:B------:R-:W-:Y:S01]  /*5060*/  ISETP.GT.AND P2, PT, R3, 0x8, P2 ;  /* 0x000000080300780c */ /* 0x000fe20001744270 */
[-C--:B------:R-:W-:Y:S01]  /*5070*/  FMUL R40, R40, R88.reuse ;  /* 0x0000005828287220 */ /* 0x080fe20000400000 */
[----:B------:R-:W-:Y:S01]  /*5080*/  ISETP.GT.AND P0, PT, R4, 0x10, PT ;  /* 0x000000100400780c */ /* 0x000fe20003f04270 */
[----:B------:R-:W-:Y:S01]  /*5090*/  FMUL R41, R41, R88 ;  /* 0x0000005829297220 */ /* 0x000fe20000400000 */
[----:B------:R-:W-:Y:S01]  /*50a0*/  F2FP.F16.F32.PACK_AB R32, RZ, R32 ;  /* 0x00000020ff20723e */ /* 0x000fe200000000ff */
[-C--:B------:R-:W-:Y:S01]  /*50b0*/  FMUL R42, R42, R88.reuse ;  /* 0x000000582a2a7220 */ /* 0x080fe20000400000 */
[----:B------:R-:W-:Y:S01]  /*50c0*/  ISETP.GT.AND P4, PT, R3, RZ, P0 ;  /* 0x000000ff0300720c */ /* 0x000fe20000784270 */
[-C--:B------:R-:W-:Y:S01]  /*50d0*/  FMUL R43, R43, R88.reuse ;  /* 0x000000582b2b7220 */ /* 0x080fe20000400000 */
[----:B------:R-:W-:Y:S01]  /*50e0*/  F2FP.F16.F32.PACK_AB R33, RZ, R33 ;  /* 0x00000021ff21723e */ /* 0x000fe200000000ff */
[----:B------:R-:W-:Y:S01]  /*50f0*/  FMUL R44, R44, R88 ;  /* 0x000000582c2c7220 */ /* 0x000fe20000400000 */
[----:B------:R-:W-:Y:S01]  /*5100*/  F2FP.F16.F32.PACK_AB R34, RZ, R34 ;  /* 0x00000022ff22723e */ /* 0x000fe200000000ff */
[----:B------:R-:W-:Y:S01]  /*5110*/  @P3 STG.E.U16 desc[UR38][R6.64+0x12], R29 ;  /* 0x0000121d06003986 */ /* 0x000fe2000c101526 */
[----:B------:R-:W-:Y:S01]  /*5120*/  ISETP.GT.AND P3, PT, R4, 0x11, PT ;  /* 0x000000110400780c */ /* 0x000fe20003f64270 */
[-C--:B------:R-:W-:Y:S01]  /*5130*/  FMUL R45, R45, R88.reuse ;  /* 0x000000582d2d7220 */ /* 0x080fe20000400000 */
[----:B------:R-:W-:Y:S01]  /*5140*/  F2FP.F16.F32.PACK_AB R35, RZ, R35 ;  /* 0x00000023ff23723e */ /* 0x000fe200000000ff */
[----:B------:R-:W-:Y:S01]  /*5150*/  @P1 STG.E.U16 desc[UR38][R8.64+0x10], R30 ;  /* 0x0000101e08001986 */ /* 0x000fe2000c101526 */
[C---:B------:R-:W-:Y:S01]  /*5160*/  ISETP.GT.AND P1, PT, R3.reuse, 0x8, P0 ;  /* 0x000000080300780c */ /* 0x040fe20000724270 */
[-C--:B------:R-:W-:Y:S01]  /*5170*/  FMUL R46, R46, R88.reuse ;  /* 0x000000582e2e7220 */ /* 0x080fe20000400000 */
[----:B------:R-:W-:Y:S01]  /*5180*/  ISETP.GT.AND P0, PT, R4, 0x18, PT ;  /* 0x000000180400780c */ /* 0x000fe20003f04270 */
[----:B------:R-:W-:Y:S01]  /*5190*/  @P2 STG.E.U16 desc[UR38][R8.64+0x12], R31 ;  /* 0x0000121f08002986 */ /* 0x000fe2000c101526 */
[----:B------:R-:W-:Y:S01]  /*51a0*/  ISETP.GT.AND P2, PT, R3, RZ, P3 ;  /* 0x000000ff0300720c */ /* 0x000fe20001f44270 */
[-C--:B------:R-:W-:Y:S01]  /*51b0*/  FMUL R47, R47, R88.reuse ;  /* 0x000000582f2f7220 */ /* 0x080fe20000400000 */
[C---:B------:R-:W-:Y:S01]  /*51c0*/  ISETP.GT.AND P3, PT, R3.reuse, 0x8, P3 ;  /* 0x000000080300780c */ /* 0x040fe20001f64270 */
[----:B------:R-:W-:Y:S01]  /*51d0*/  @P4 STG.E.U16 desc[UR38][R6.64+0x20], R32 ;  /* 0x0000202006004986 */ /* 0x000fe2000c101526 */
[----:B------:R-:W-:Y:S01]  /*51e0*/  ISETP.GT.AND P4, PT, R3, RZ, P0 ;  /* 0x000000ff0300720c */ /* 0x000fe20000784270 */
[----:B------:R-:W-:Y:S01]  /*51f0*/  FMUL R48, R48, R88 ;  /* 0x0000005830307220 */ /* 0x000fe20000400000 */
[----:B------:R-:W-:Y:S01]  /*5200*/  F2FP.F16.F32.PACK_AB R36, RZ, R36 ;  /* 0x00000024ff24723e */ /* 0x000fe200000000ff */
[-C--:B------:R-:W-:Y:S01]  /*5210*/  FMUL R49, R49, R88.reuse ;  /* 0x0000005831317220 */ /* 0x080fe20000400000 */
[----:B------:R-:W-:Y:S01]  /*5220*/  F2FP.F16.F32.PACK_AB R37, RZ, R37 ;  /* 0x00000025ff25723e */ /* 0x000fe200000000ff */
[----:B------:R-:W-:Y:S01]  /*5230*/  FMUL R50, R50, R88 ;  /* 0x0000005832327220 */ /* 0x000fe20000400000 */
[----:B------:R-:W-:Y:S01]  /*5240*/  F2FP.F16.F32.PACK_AB R38, RZ, R38 ;  /* 0x00000026ff26723e */ /* 0x000fe200000000ff */
[----:B------:R-:W-:Y:S01]  /*5250*/  FMUL R51, R51, R88 ;  /* 0x0000005833337220 */ /* 0x000fe20000400000 */
[----:B------:R-:W-:Y:S01]  /*5260*/  F2FP.F16.F32.PACK_AB R39, RZ, R39 ;  /* 0x00000027ff27723e */ /* 0x000fe200000000ff */
[----:B------:R-:W-:Y:S01]  /*5270*/  @P2 STG.E.U16 desc[UR38][R6.64+0x22], R33 ;  /* 0x0000222106002986 */ /* 0x000fe2000c101526 */
[----:B------:R-:W-:Y:S01]  /*5280*/  F2FP.F16.F32.PACK_AB R40, RZ, R40 ;  /* 0x00000028ff28723e */ /* 0x000fe200000000ff */
[-C--:B------:R-:W-:Y:S01]  /*5290*/  FMUL R52, R52, R88.reuse ;  /* 0x0000005834347220 */ /* 0x080fe20000400000 */
[----:B------:R-:W-:Y:S01]  /*52a0*/  F2FP.F16.F32.PACK_AB R41, RZ, R41 ;  /* 0x00000029ff29723e */ /* 0x000fe200000000ff */
[----:B------:R-:W-:Y:S01]  /*52b0*/  @P1 STG.E.U16 desc[UR38][R8.64+0x20], R34 ;  /* 0x0000202208001986 */ /* 0x000fe2000c101526 */
[----:B------:R-:W-:Y:S01]  /*52c0*/  ISETP.GT.AND P1, PT, R3, 0x8, P0 ;  /* 0x000000080300780c */ /* 0x000fe20000724270 */
[-C--:B------:R-:W-:Y:S01]  /*52d0*/  FMUL R53, R53, R88.reuse ;  /* 0x0000005835357220 */ /* 0x080fe20000400000 */
[C---:B------:R-:W-:Y:S01]  /*52e0*/  ISETP.GT.AND P0, PT, R4.reuse, 0x20, PT ;  /* 0x000000200400780c */ /* 0x040fe20003f04270 */
[----:B------:R-:W-:Y:S01]  /*52f0*/  @P3 STG.E.U16 desc[UR38][R8.64+0x22], R35 ;  /* 0x0000222308003986 */ /* 0x000fe2000c101526 */
[----:B------:R-:W-:Y:S01]  /*5300*/  ISETP.GT.AND P3, PT, R4, 0x19, PT ;  /* 0x000000190400780c */ /* 0x000fe20003f64270 */
[----:B------:R-:W-:Y:S01]  /*5310*/  FMUL R54, R54, R88 ;  /* 0x0000005836367220 */ /* 0x000fe20000400000 */
[----:B------:R-:W-:Y:S01]  /*5320*/  F2FP.F16.F32.PACK_AB R42, RZ, R42 ;  /* 0x0000002aff2a723e */ /* 0x000fe200000000ff */
[----:B------:R-:W-:Y:S01]  /*5330*/  @P4 STG.E.U16 desc[UR38][R6.64+0x30], R36 ;  /* 0x0000302406004986 */ /* 0x000fe2000c101526 */
[----:B------:R-:W-:Y:S01]  /*5340*/  ISETP.GT.AND P2, PT, R3, RZ, P3 ;  /* 0x000000ff0300720c */ /* 0x000fe20001f44270 */
[-C--:B------:R-:W-:Y:S01]  /*5350*/  FMUL R55, R55, R88.reuse ;  /* 0x0000005837377220 */ /* 0x080fe20000400000 */
[C---:B------:R-:W-:Y:S01]  /*5360*/  ISETP.GT.AND P3, PT, R3.reuse, 0x8, P3 ;  /* 0x000000080300780c */ /* 0x040fe20001f64270 */
[-C--:B------:R-:W-:Y:S01]  /*5370*/  FMUL R56, R56, R88.reuse ;  /* 0x0000005838387220 */ /* 0x080fe20000400000 */
[----:B------:R-:W-:Y:S01]  /*5380*/  ISETP.GT.AND P4, PT, R3, RZ, P0 ;  /* 0x000000ff0300720c */ /* 0x000fe20000784270 */
[-C--:B------:R-:W-:Y:S01]  /*5390*/  FMUL R57, R57, R88.reuse ;  /* 0x0000005839397220 */ /* 0x080fe20000400000 */
[----:B------:R-:W-:Y:S01]  /*53a0*/  F2FP.F16.F32.PACK_AB R43, RZ, R43 ;  /* 0x0000002bff2b723e */ /* 0x000fe200000000ff */
[----:B------:R-:W-:Y:S01]  /*53b0*/  FMUL R58, R58, R88 ;  /* 0x000000583a3a7220 */ /* 0x000fe20000400000 */
[----:B------:R-:W-:Y:S01]  /*53c0*/  F2FP.F16.F32.PACK_AB R44, RZ, R44 ;  /* 0x0000002cff2c723e */ /* 0x000fe200000000ff */
[-C--:B------:R-:W-:Y:S01]  /*53d0*/  FMUL R59, R59, R88.reuse ;  /* 0x000000583b3b7220 */ /* 0x080fe20000400000 */
[----:B------:R-:W-:Y:S01]  /*53e0*/  F2FP.F16.F32.PACK_AB R45, RZ, R45 ;  /* 0x0000002dff2d723e */ /* 0x000fe200000000ff */
[----:B------:R-:W-:Y:S01]  /*53f0*/  FMUL R60, R60, R88 ;  /* 0x000000583c3c7220 */ /* 0x000fe20000400000 */
[----:B------:R-:W-:Y:S01]  /*5400*/  F2FP.F16.F32.PACK_AB R46, RZ, R46 ;  /* 0x0000002eff2e723e */ /* 0x000fe200000000ff */
[----:B------:R-:W-:Y:S01]  /*5410*/  @P2 STG.E.U16 desc[UR38][R6.64+0x32], R37 ;  /* 0x0000322506002986 */ /* 0x000fe2000c101526 */
[----:B------:R-:W-:Y:S01]  /*5420*/  F2FP.F16.F32.PACK_AB R47, RZ, R47 ;  /* 0x0000002fff2f723e */ /* 0x000fe200000000ff */
[----:B------:R-:W-:Y:S01]  /*5430*/  FMUL R61, R61, R88 ;  /* 0x000000583d3d7220 */ /* 0x000fe20000400000 */
[----:B------:R-:W-:Y:S01]  /*5440*/  F2FP.F16.F32.PACK_AB R48, RZ, R48 ;  /* 0x00000030ff30723e */ /* 0x000fe200000000ff */
[----:B------:R-:W-:Y:S01]  /*5450*/  @P1 STG.E.U16 desc[UR38][R8.64+0x30], R38 ;  /* 0x0000302608001986 */ /* 0x000fe2000c101526 */
[----:B------:R-:W-:Y:S01]  /*5460*/  ISETP.GT.AND P1, PT, R3, 0x8, P0 ;  /* 0x000000080300780c */ /* 0x000fe20000724270 */
[-C--:B------:R-:W-:Y:S01]  /*5470*/  FMUL R62, R62, R88.reuse ;  /* 0x000000583e3e7220 */ /* 0x080fe20000400000 */
[C---:B------:R-:W-:Y:S01]  /*5480*/  ISETP.GT.AND P0, PT, R4.reuse, 0x28, PT ;  /* 0x000000280400780c */ /* 0x040fe20003f04270 */
[----:B------:R-:W-:Y:S01]  /*5490*/  @P3 STG.E.U16 desc[UR38][R8.64+0x32], R39 ;  /* 0x0000322708003986 */ /* 0x000fe2000c101526 */
[----:B------:R-:W-:Y:S01]  /*54a0*/  ISETP.GT.AND P3, PT, R4, 0x21, PT ;  /* 0x000000210400780c */ /* 0x000fe20003f64270 */
[-C--:B------:R-:W-:Y:S01]  /*54b0*/  FMUL R63, R63, R88.reuse ;  /* 0x000000583f3f7220 */ /* 0x080fe20000400000 */
[----:B------:R-:W-:Y:S01]  /*54c0*/  F2FP.F16.F32.PACK_AB R49, RZ, R49 ;  /* 0x00000031ff31723e */ /* 0x000fe200000000ff */
[----:B------:R-:W-:Y:S01]  /*54d0*/  @P4 STG.E.U16 desc[UR38][R6.64+0x40], R40 ;  /* 0x0000402806004986 */ /* 0x000fe2000c101526 */
[C---:B------:R-:W-:Y:S01]  /*54e0*/  ISETP.GT.AND P2, PT, R3.reuse, RZ, P3 ;  /* 0x000000ff0300720c */ /* 0x040fe20001f44270 */
[-C--:B------:R-:W-:Y:S01]  /*54f0*/  FMUL R64, R64, R88.reuse ;  /* 0x0000005840407220 */ /* 0x080fe20000400000 */
[----:B------:R-:W-:Y:S01]  /*5500*/  ISETP.GT.AND P3, PT, R3, 0x8, P3 ;  /* 0x000000080300780c */ /* 0x000fe20001f64270 */
[-C--:B------:R-:W-:Y:S01]  /*5510*/  FMUL R65, R65, R88.reuse ;  /* 0x0000005841417220 */ /* 0x080fe20000400000 */
        /* <DEDUP_REMOVED lines=62> */
[----:B------:R-:W-:-:S02]  /*5900*/  F2FP.F16.F32.PACK_AB R68, RZ, R68 ;  /* 0x00000044ff44723e */ /* 0x000fc400000000ff */
[----:B------:R-:W-:Y:S01]  /*5910*/  F2FP.F16.F32.PACK_AB R69, RZ, R69 ;  /* 0x00000045ff45723e */ /* 0x000fe200000000ff */
[----:B------:R-:W-:Y:S01]  /*5920*/  @P1 STG.E.U16 desc[UR38][R8.64+0x60], R50 ;  /* 0x0000603208001986 */ /* 0x000fe2000c101526 */
[C---:B------:R-:W-:Y:S02]  /*5930*/  ISETP.GT.AND P1, PT, R3.reuse, 0x8, P0 ;  /* 0x000000080300780c */ /* 0x040fe40000724270 */
[C---:B------:R-:W-:Y:S01]  /*5940*/  ISETP.GT.AND P0, PT, R4.reuse, 0x40, PT ;  /* 0x000000400400780c */ /* 0x040fe20003f04270 */
[----:B------:R-:W-:Y:S01]  /*5950*/  @P3 STG.E.U16 desc[UR38][R8.64+0x62], R51 ;  /* 0x0000623308003986 */ /* 0x000fe2000c101526 */
[----:B------:R-:W-:Y:S02]  /*5960*/  ISETP.GT.AND P3, PT, R4, 0x39, PT ;  /* 0x000000390400780c */ /* 0x000fe40003f64270 */
[----:B------:R-:W-:Y:S01]  /*5970*/  F2FP.F16.F32.PACK_AB R70, RZ, R70 ;  /* 0x00000046ff46723e */ /* 0x000fe200000000ff */
[----:B------:R-:W-:Y:S01]  /*5980*/  @P4 STG.E.U16 desc[UR38][R6.64+0x70], R52 ;  /* 0x0000703406004986 */ /* 0x000fe2000c101526 */
[----:B------:R-:W-:-:S02]  /*5990*/  ISETP.GT.AND P2, PT, R3, RZ, P3 ;  /* 0x000000ff0300720c */ /* 0x000fc40001f44270 */
[C---:B------:R-:W-:Y:S02]  /*59a0*/  ISETP.GT.AND P3, PT, R3.reuse, 0x8, P3 ;  /* 0x000000080300780c */ /* 0x040fe40001f64270 */
[----:B------:R-:W-:Y:S02]  /*59b0*/  ISETP.GT.AND P4, PT, R3, RZ, P0 ;  /* 0x000000ff0300720c */ /* 0x000fe40000784270 */
[----:B------:R-:W-:Y:S02]  /*59c0*/  F2FP.F16.F32.PACK_AB R71, RZ, R71 ;  /* 0x00000047ff47723e */ /* 0x000fe400000000ff */
[----:B------:R-:W-:Y:S02]  /*59d0*/  F2FP.F16.F32.PACK_AB R72, RZ, R72 ;  /* 0x00000048ff48723e */ /* 0x000fe400000000ff */
[----:B------:R-:W-:Y:S02]  /*59e0*/  F2FP.F16.F32.PACK_AB R73, RZ, R73 ;  /* 0x00000049ff49723e */ /* 0x000fe400000000ff */
        /* <DEDUP_REMOVED lines=33> */
[----:B------:R-:W-:-:S03]  /*5c00*/  F2FP.F16.F32.PACK_AB R87, RZ, R87 ;  /* 0x00000057ff57723e */ /* 0x000fc600000000ff */
[----:B------:R-:W-:Y:S04]  /*5c10*/  @P2 STG.E.U16 desc[UR38][R6.64+0x92], R61 ;  /* 0x0000923d06002986 */ /* 0x000fe8000c101526 */
[----:B------:R-:W-:Y:S01]  /*5c20*/  @P1 STG.E.U16 desc[UR38][R8.64+0x90], R62 ;  /* 0x0000903e08001986 */ /* 0x000fe2000c101526 */
[----:B------:R-:W-:Y:S02]  /*5c30*/  ISETP.GT.AND P1, PT, R3, 0x8, P0 ;  /* 0x000000080300780c */ /* 0x000fe40000724270 */
[C---:B------:R-:W-:Y:S01]  /*5c40*/  ISETP.GT.AND P0, PT, R4.reuse, 0x58, PT ;  /* 0x000000580400780c */ /* 0x040fe20003f04270 */
[----:B------:R-:W-:Y:S01]  /*5c50*/  @P3 STG.E.U16 desc[UR38][R8.64+0x92], R63 ;  /* 0x0000923f08003986 */ /* 0x000fe2000c101526 */
[----:B------:R-:W-:-:S03]  /*5c60*/  ISETP.GT.AND P3, PT, R4, 0x51, PT ;  /* 0x000000510400780c */ /* 0x000fc60003f64270 */
[----:B------:R-:W-:Y:S01]  /*5c70*/  @P4 STG.E.U16 desc[UR38][R6.64+0xa0], R64 ;  /* 0x0000a04006004986 */ /* 0x000fe2000c101526 */
[C---:B------:R-:W-:Y:S02]  /*5c80*/  ISETP.GT.AND P2, PT, R3.reuse, RZ, P3 ;  /* 0x000000ff0300720c */ /* 0x040fe40001f44270 */
[C---:B------:R-:W-:Y:S02]  /*5c90*/  ISETP.GT.AND P3, PT, R3.reuse, 0x8, P3 ;  /* 0x000000080300780c */ /* 0x040fe40001f64270 */
[----:B------:R-:W-:-:S09]  /*5ca0*/  ISETP.GT.AND P4, PT, R3, RZ, P0 ;  /* 0x000000ff0300720c */ /* 0x000fd20000784270 */
        /* <DEDUP_REMOVED lines=9> */
[C---:B------:R-:W-:Y:S02]  /*5d40*/  ISETP.GT.AND P3, PT, R3.reuse, RZ, P0 ;  /* 0x000000ff0300720c */ /* 0x040fe40000764270 */
[----:B------:R-:W-:-:S07]  /*5d50*/  ISETP.GT.AND P0, PT, R3, 0x8, P0 ;  /* 0x000000080300780c */ /* 0x000fce0000704270 */
[----:B------:R-:W-:Y:S04]  /*5d60*/  @P2 STG.E.U16 desc[UR38][R6.64+0xb2], R69 ;  /* 0x0000b24506002986 */ /* 0x000fe8000c101526 */
[----:B------:R-:W-:Y:S01]  /*5d70*/  @P1 STG.E.U16 desc[UR38][R8.64+0xb0], R70 ;  /* 0x0000b04608001986 */ /* 0x000fe2000c101526 */
[----:B------:R-:W-:-:S03]  /*5d80*/  ISETP.GT.AND P1, PT, R4, 0x68, PT ;  /* 0x000000680400780c */ /* 0x000fc60003f24270 */
        /* <DEDUP_REMOVED lines=11> */
[C---:B------:R-:W-:Y:S02]  /*5e40*/  ISETP.GT.AND P2, PT, R3.reuse, RZ, P0 ;  /* 0x000000ff0300720c */ /* 0x040fe40000744270 */
[----:B------:R-:W-:Y:S01]  /*5e50*/  ISETP.GT.AND P0, PT, R3, 0x8, P0 ;  /* 0x000000080300780c */ /* 0x000fe20000704270 */
[----:B------:R-:W-:Y:S01]  /*5e60*/  @P3 STG.E.U16 desc[UR38][R6.64+0xd0], R76 ;  /* 0x0000d04c06003986 */ /* 0x000fe2000c101526 */
[----:B------:R-:W-:-:S04]  /*5e70*/  ISETP.GT.AND P3, PT, R4, 0x70, PT ;  /* 0x000000700400780c */ /* 0x000fc80003f64270 */
[C---:B------:R-:W-:Y:S02]  /*5e80*/  ISETP.GT.AND P4, PT, R3.reuse, RZ, P3 ;  /* 0x000000ff0300720c */ /* 0x040fe40001f84270 */
[----:B------:R-:W-:-:S03]  /*5e90*/  ISETP.GT.AND P3, PT, R3, 0x8, P3 ;  /* 0x000000080300780c */ /* 0x000fc60001f64270 */
[----:B------:R-:W-:Y:S01]  /*5ea0*/  @P2 STG.E.U16 desc[UR38][R6.64+0xd2], R77 ;  /* 0x0000d24d06002986 */ /* 0x000fe2000c101526 */
[----:B------:R-:W-:-:S03]  /*5eb0*/  ISETP.GT.AND P2, PT, R4, 0x79, PT ;  /* 0x000000790400780c */ /* 0x000fc60003f44270 */
[----:B------:R-:W-:Y:S01]  /*5ec0*/  @P1 STG.E.U16 desc[UR38][R8.64+0xd0], R78 ;  /* 0x0000d04e08001986 */ /* 0x000fe2000c101526 */
[----:B------:R-:W-:-:S03]  /*5ed0*/  ISETP.GT.AND P1, PT, R4, 0x78, PT ;  /* 0x000000780400780c */ /* 0x000fc60003f24270 */
[----:B------:R-:W-:Y:S01]  /*5ee0*/  @P0 STG.E.U16 desc[UR38][R8.64+0xd2], R79 ;  /* 0x0000d24f08000986 */ /* 0x000fe2000c101526 */
[----:B------:R-:W-:-:S03]  /*5ef0*/  ISETP.GT.AND P0, PT, R4, 0x71, PT ;  /* 0x000000710400780c */ /* 0x000fc60003f04270 */
[----:B------:R-:W-:Y:S01]  /*5f00*/  @P4 STG.E.U16 desc[UR38][R6.64+0xe0], R80 ;  /* 0x0000e05006004986 */ /* 0x000fe2000c101526 */
[C---:B------:R-:W-:Y:S02]  /*5f10*/  ISETP.GT.AND P4, PT, R3.reuse, RZ, P0 ;  /* 0x000000ff0300720c */ /* 0x040fe40000784270 */
[----:B------:R-:W-:-:S11]  /*5f20*/  ISETP.GT.AND P0, PT, R3, 0x8, P0 ;  /* 0x000000080300780c */ /* 0x000fd60000704270 */
[----:B------:R-:W-:Y:S02]  /*5f30*/  @P4 IMAD.MOV.U32 R4, RZ, RZ, R6 ;  /* 0x000000ffff044224 */ /* 0x000fe400078e0006 */
[----:B------:R-:W-:-:S05]  /*5f40*/  @P4 IMAD.MOV.U32 R5, RZ, RZ, R7 ;  /* 0x000000ffff054224 */ /* 0x000fca00078e0007 */
[----:B------:R0:W-:Y:S01]  /*5f50*/  @P4 STG.E.U16 desc[UR38][R4.64+0xe2], R81 ;  /* 0x0000e25104004986 */ /* 0x0001e2000c101526 */
[C---:B------:R-:W-:Y:S02]  /*5f60*/  ISETP.GT.AND P4, PT, R3.reuse, RZ, P2 ;  /* 0x000000ff0300720c */ /* 0x040fe40001784270 */
[----:B------:R-:W-:Y:S01]  /*5f70*/  ISETP.GT.AND P2, PT, R3, 0x8, P2 ;  /* 0x000000080300780c */ /* 0x000fe20001744270 */
[----:B0-----:R-:W-:Y:S02]  /*5f80*/  @P3 IMAD.MOV.U32 R4, RZ, RZ, R8 ;  /* 0x000000ffff043224 */ /* 0x001fe400078e0008 */
[----:B------:R-:W-:-:S05]  /*5f90*/  @P3 IMAD.MOV.U32 R5, RZ, RZ, R9 ;  /* 0x000000ffff053224 */ /* 0x000fca00078e0009 */
[----:B------:R0:W-:Y:S01]  /*5fa0*/  @P3 STG.E.U16 desc[UR38][R4.64+0xe0], R82 ;  /* 0x0000e05204003986 */ /* 0x0001e2000c101526 */
[C---:B------:R-:W-:Y:S02]  /*5fb0*/  ISETP.GT.AND P3, PT, R3.reuse, RZ, P1 ;  /* 0x000000ff0300720c */ /* 0x040fe40000f64270 */
[----:B------:R-:W-:Y:S01]  /*5fc0*/  ISETP.GT.AND P1, PT, R3, 0x8, P1 ;  /* 0x000000080300780c */ /* 0x000fe20000f24270 */
[----:B0-----:R-:W-:Y:S02]  /*5fd0*/  @P0 IMAD.MOV.U32 R4, RZ, RZ, R8 ;  /* 0x000000ffff040224 */ /* 0x001fe400078e0008 */
[----:B------:R-:W-:-:S05]  /*5fe0*/  @P0 IMAD.MOV.U32 R5, RZ, RZ, R9 ;  /* 0x000000ffff050224 */ /* 0x000fca00078e0009 */
[----:B------:R0:W-:Y:S03]  /*5ff0*/  @P0 STG.E.U16 desc[UR38][R4.64+0xe2], R83 ;  /* 0x0000e25304000986 */ /* 0x0001e6000c101526 */
[----:B0-----:R-:W-:Y:S02]  /*6000*/  @P3 IMAD.MOV.U32 R4, RZ, RZ, R6 ;  /* 0x000000ffff043224 */ /* 0x001fe400078e0006 */
[----:B------:R-:W-:-:S05]  /*6010*/  @P3 IMAD.MOV.U32 R5, RZ, RZ, R7 ;  /* 0x000000ffff053224 */ /* 0x000fca00078e0007 */
[----:B------:R0:W-:Y:S04]  /*6020*/  @P3 STG.E.U16 desc[UR38][R4.64+0xf0], R84 ;  /* 0x0000f05404003986 */ /* 0x0001e8000c101526 */
[----:B------:R4:W-:Y:S01]  /*6030*/  @P4 STG.E.U16 desc[UR38][R6.64+0xf2], R85 ;  /* 0x0000f25506004986 */ /* 0x0009e2000c101526 */
[----:B0-----:R-:W-:Y:S02]  /*6040*/  @P1 IMAD.MOV.U32 R4, RZ, RZ, R8 ;  /* 0x000000ffff041224 */ /* 0x001fe400078e0008 */
[----:B------:R-:W-:-:S05]  /*6050*/  @P1 IMAD.MOV.U32 R5, RZ, RZ, R9 ;  /* 0x000000ffff051224 */ /* 0x000fca00078e0009 */
[----:B------:R4:W-:Y:S04]  /*6060*/  @P1 STG.E.U16 desc[UR38][R4.64+0xf0], R86 ;  /* 0x0000f05604001986 */ /* 0x0009e8000c101526 */
[----:B------:R4:W-:Y:S02]  /*6070*/  @P2 STG.E.U16 desc[UR38][R8.64+0xf2], R87 ;  /* 0x0000f25708002986 */ /* 0x0009e4000c101526 */
.L_x_158:
[----:B------:R-:W-:Y:S05]  /*6080*/  BSYNC B0 ;  /* 0x0000000000007941 */ /* 0x000fea0003800000 */
.L_x_32:
[----:B------:R-:W-:Y:S01]  /*6090*/  IADD3 R16, P0, R16, UR36, RZ ;  /* 0x0000002410107c10 */ /* 0x000fe2000ff1e0ff */
[----:B------:R-:W-:Y:S01]  /*60a0*/  ULDC.64 UR4, c[0x0][0x650] ;  /* 0x0001940000047ab9 */ /* 0x000fe20000000a00 */
[----:B------:R-:W-:Y:S01]  /*60b0*/  PRMT R3, RZ, 0x7610, R3 ;  /* 0x00007610ff037816 */ /* 0x000fe20000000003 */
[----:B------:R-:W-:Y:S01]  /*60c0*/  IMAD.MOV.U32 R100, RZ, RZ, -0x1 ;  /* 0xffffffffff647424 */ /* 0x000fe200078e00ff */
[----:B------:R-:W-:Y:S01]  /*60d0*/  IADD3.X R17, R17, UR42, RZ, P0, !PT ;  /* 0x0000002a11117c10 */ /* 0x000fe200087fe4ff */
[----:B------:R-:W-:Y:S01]  /*60e0*/  IMAD.MOV.U32 R99, RZ, RZ, -0x1 ;  /* 0xffffffffff637424 */ /* 0x000fe200078e00ff */
[----:B------:R-:W-:-:S04]  /*60f0*/  ISETP.GE.U32.AND P0, PT, R16, UR4, PT ;  /* 0x0000000410007c0c */ /* 0x000fc8000bf06070 */
[----:B------:R-:W-:-:S13]  /*6100*/  ISETP.GE.U32.AND.EX P0, PT, R17, UR5, PT, P0 ;  /* 0x0000000511007c0c */ /* 0x000fda000bf06100 */
[----:B------:R-:W-:Y:S05]  /*6110*/  @P0 BRA `(.L_x_159) ;  /* 0x00000004004c0947 */ /* 0x000fea0003800000 */
[----:B------:R-:W0:Y:S01]  /*6120*/  LDC.64 R10, c[0x0][0x628] ;  /* 0x00018a00ff0a7b82 */ /* 0x000e220000000a00 */
[----:B---3--:R-:W3:Y:S01]  /*6130*/  S2R R12, SR_CTAID.X ;  /* 0x00000000000c7919 */ /* 0x008ee20000002500 */
[----:B-12-4-:R-:W-:Y:S02]  /*6140*/  IMAD.MOV.U32 R8, RZ, RZ, R16 ;  /* 0x000000ffff087224 */ /* 0x016fe400078e0010 */
[----:B------:R-:W-:Y:S01]  /*6150*/  IMAD.MOV.U32 R9, RZ, RZ, R17 ;  /* 0x000000ffff097224 */ /* 0x000fe200078e0011 */
[----:B------:R-:W1:Y:S03]  /*6160*/  S2R R20, SR_CTAID.Y ;  /* 0x0000000000147919 */ /* 0x000e660000002600 */
[----:B------:R-:W2:Y:S08]  /*6170*/  LDC R0, c[0x0][0x630] ;  /* 0x00018c00ff007b82 */ /* 0x000eb00000000800 */
[----:B------:R-:W4:Y:S01]  /*6180*/  LDC.64 R14, c[0x0][0x620] ;  /* 0x00018800ff0e7b82 */ /* 0x000f220000000a00 */
[----:B0-----:R-:W-:-:S04]  /*6190*/  ISETP.NE.U32.AND P0, PT, R10, RZ, PT ;  /* 0x000000ff0a00720c */ /* 0x001fc80003f05070 */
[----:B------:R-:W-:-:S13]  /*61a0*/  ISETP.NE.AND.EX P0, PT, R11, RZ, PT, P0 ;  /* 0x000000ff0b00720c */ /* 0x000fda0003f05300 */
[----:B-1234-:R-:W-:Y:S05]  /*61b0*/  @!P0 BRA `(.L_x_160) ;  /* 0x0000000000288947 */ /* 0x01efea0003800000 */
        /* <DEDUP_REMOVED lines=10> */
.L_x_160:
[-CC-:B------:R-:W-:Y:S01]  /*6260*/  SHF.R.U64 R99, R8, R0.reuse, R9.reuse ;  /* 0x0000000008637219 */ /* 0x180fe20000001209 */
[----:B------:R-:W0:Y:S01]  /*6270*/  LDC.64 R26, c[0x0][0x640] ;  /* 0x00019000ff1a7b82 */ /* 0x000e220000000a00 */
[----:B------:R-:W-:Y:S01]  /*6280*/  SHF.R.U32.HI R0, RZ, R0, R9 ;  /* 0x00000000ff007219 */ /* 0x000fe20000011609 */
[----:B------:R-:W-:Y:S01]  /*6290*/  ULDC UR4, c[0x0][0x150] ;  /* 0x0000540000047ab9 */ /* 0x000fe20000000800 */
[----:B------:R-:W-:Y:S02]  /*62a0*/  IADD3 R3, P0, RZ, -R99, RZ ;  /* 0x80000063ff037210 */ /* 0x000fe40007f1e0ff */
[----:B------:R-:W-:-:S03]  /*62b0*/  I2FP.F32.U32 R7, R12 ;  /* 0x0000000c00077245 */ /* 0x000fc60000201000 */
[----:B------:R-:W1:Y:S01]  /*62c0*/  LDC R6, c[0x0][0x618] ;  /* 0x00018600ff067b82 */ /* 0x000e620000000800 */
[----:B------:R-:W-:Y:S02]  /*62d0*/  IMAD.X R5, RZ, RZ, ~R0, P0 ;  /* 0x000000ffff057224 */ /* 0x000fe400000e0e00 */
[----:B------:R-:W-:Y:S01]  /*62e0*/  FMUL R7, R7, UR4 ;  /* 0x0000000407077c20 */ /* 0x000fe20008400000 */
[----:B------:R-:W-:Y:S01]  /*62f0*/  ULDC UR4, c[0x0][0x154] ;  /* 0x0000550000047ab9 */ /* 0x000fe20000000800 */
[-C--:B------:R-:W-:Y:S02]  /*6300*/  IMAD R0, R5, R14.reuse, RZ ;  /* 0x0000000e05007224 */ /* 0x080fe400078e02ff */
[C---:B------:R-:W-:Y:S01]  /*6310*/  IMAD.WIDE.U32 R4, R3.reuse, R14, R16 ;  /* 0x0000000e03047225 */ /* 0x040fe200078e0010 */
[----:B------:R-:W2:Y:S01]  /*6320*/  LDC R11, c[0x0][0x608] ;  /* 0x00018200ff0b7b82 */ /* 0x000ea20000000800 */
[----:B------:R-:W3:Y:S02]  /*6330*/  F2I.U32.TRUNC.NTZ R7, R7 ;  /* 0x0000000700077305 */ /* 0x000ee4000020f000 */
[----:B------:R-:W-:-:S04]  /*6340*/  IMAD R3, R3, R15, R0 ;  /* 0x0000000f03037224 */ /* 0x000fc800078e0200 */
[----:B------:R-:W-:Y:S01]  /*6350*/  IMAD.IADD R3, R5, 0x1, R3 ;  /* 0x0000000105037824 */ /* 0x000fe200078e0203 */
[----:B------:R-:W4:Y:S01]  /*6360*/  LDC R8, c[0x0][0x658] ;  /* 0x00019600ff087b82 */ /* 0x000f220000000800 */
[----:B------:R-:W-:Y:S02]  /*6370*/  I2FP.F32.U32 R5, R20 ;  /* 0x0000001400057245 */ /* 0x000fe40000201000 */
[----:B0-----:R-:W-:-:S04]  /*6380*/  ISETP.NE.U32.AND P0, PT, R26, RZ, PT ;  /* 0x000000ff1a00720c */ /* 0x001fc80003f05070 */
[----:B------:R-:W-:Y:S01]  /*6390*/  ISETP.NE.AND.EX P0, PT, R27, RZ, PT, P0 ;  /* 0x000000ff1b00720c */ /* 0x000fe20003f05300 */
[----:B------:R-:W0:Y:S01]  /*63a0*/  LDC R9, c[0x0][0x144] ;  /* 0x00005100ff097b82 */ /* 0x000e220000000800 */
[-C--:B-1----:R-:W-:Y:S01]  /*63b0*/  SHF.R.U64 R13, R4, R6.reuse, R3 ;  /* 0x00000006040d7219 */ /* 0x082fe20000001203 */
[----:B---3--:R-:W-:Y:S01]  /*63c0*/  IMAD.MOV R7, RZ, RZ, -R7 ;  /* 0x000000ffff077224 */ /* 0x008fe200078e0a07 */
[----:B------:R-:W-:Y:S01]  /*63d0*/  SHF.R.U32.HI R0, RZ, R6, R3 ;  /* 0x00000006ff007219 */ /* 0x000fe20000011603 */
[----:B------:R-:W-:-:S04]  /*63e0*/  FMUL R6, R5, UR4 ;  /* 0x0000000405067c20 */ /* 0x000fc80008400000 */
[----:B------:R-:W1:Y:S01]  /*63f0*/  LDC R21, c[0x0][0x148] ;  /* 0x00005200ff157b82 */ /* 0x000e620000000800 */
[----:B------:R3:W0:Y:S01]  /*6400*/  F2I.U32.TRUNC.NTZ R14, R6 ;  /* 0x00000006000e7305 */ /* 0x000622000020f000 */
[-CC-:B--2---:R-:W-:Y:S02]  /*6410*/  SHF.R.U64 R10, R13, R11.reuse, R0.reuse ;  /* 0x0000000b0d0a7219 */ /* 0x184fe40000001200 */
[----:B------:R-:W-:-:S04]  /*6420*/  SHF.R.U32.HI R3, RZ, R11, R0 ;  /* 0x0000000bff037219 */ /* 0x000fc80000011600 */
[----:B-----5:R-:W2:Y:S01]  /*6430*/  LDC R24, c[0x0][0x648] ;  /* 0x00019200ff187b82 */ /* 0x020ea20000000800 */
[-CC-:B----4-:R-:W-:Y:S02]  /*6440*/  SHF.R.U64 R15, R10, R8.reuse, R3.reuse ;  /* 0x000000080a0f7219 */ /* 0x190fe40000001203 */
[----:B------:R-:W-:-:S03]  /*6450*/  SHF.R.U32.HI R5, RZ, R8, R3 ;  /* 0x00000008ff057219 */ /* 0x000fc60000011603 */
[----:B------:R-:W-:Y:S02]  /*6460*/  IMAD.MOV.U32 R4, RZ, RZ, R15 ;  /* 0x000000ffff047224 */ /* 0x000fe400078e000f */
[----:B------:R-:W4:Y:S01]  /*6470*/  LDC R28, c[0x0][0x638] ;  /* 0x00018e00ff1c7b82 */ /* 0x000f220000000800 */
[----:B0-----:R-:W-:-:S07]  /*6480*/  IMAD R25, R9, R7, R12 ;  /* 0x0000000709197224 */ /* 0x001fce00078e020c */
[----:B------:R-:W0:Y:S08]  /*6490*/  LDC R29, c[0x0][0x610] ;  /* 0x00018400ff1d7b82 */ /* 0x000e300000000800 */
[----:B------:R-:W0:Y:S01]  /*64a0*/  LDC R30, c[0x0][0x600] ;  /* 0x00018000ff1e7b82 */ /* 0x000e220000000800 */
[----:B-1-3--:R-:W-:Y:S05]  /*64b0*/  @!P0 BRA `(.L_x_161) ;  /* 0x0000000000288947 */ /* 0x00afea0003800000 */
[----:B------:R-:W1:Y:S02]  /*64c0*/  LDC R0, c[0x0][0x64c] ;  /* 0x00019300ff007b82 */ /* 0x000e640000000800 */
[----:B-1----:R-:W-:-:S05]  /*64d0*/  IADD3 R3, P0, R15, R0, RZ ;  /* 0x000000000f037210 */ /* 0x002fca0007f1e0ff */
        /* <DEDUP_REMOVED lines=8> */
.L_x_161:
[----:B------:R-:W-:Y:S01]  /*6560*/  ISETP.NE.AND P0, PT, R2, 0x1, PT ;  /* 0x000000010200780c */ /* 0x000fe20003f05270 */
[----:B------:R-:W-:Y:S01]  /*6570*/  IMAD.MOV R14, RZ, RZ, -R14 ;  /* 0x000000ffff0e7224 */ /* 0x000fe200078e0a0e */
[----:B--2---:R-:W-:Y:S02]  /*6580*/  SHF.R.U64 R0, R4, R24, R5 ;  /* 0x0000001804007219 */ /* 0x004fe40000001205 */
[----:B------:R-:W-:Y:S02]  /*6590*/  LOP3.LUT R3, R10, R97, RZ, 0xc0, !PT ;  /* 0x000000610a037212 */ /* 0x000fe400078ec0ff */
[----:B------:R-:W-:Y:S01]  /*65a0*/  LOP3.LUT R6, R13, R96, RZ, 0xc0, !PT ;  /* 0x000000600d067212 */ /* 0x000fe200078ec0ff */
[----:B------:R-:W-:Y:S02]  /*65b0*/  IMAD.MOV R4, RZ, RZ, -R0 ;  /* 0x000000ffff047224 */ /* 0x000fe400078e0a00 */
[----:B------:R-:W-:Y:S02]  /*65c0*/  IMAD R0, R92, R0, R3 ;  /* 0x000000005c007224 */ /* 0x000fe400078e0203 */
[----:B----4-:R-:W-:-:S02]  /*65d0*/  IMAD R3, R4, R28, R15 ;  /* 0x0000001c04037224 */ /* 0x010fc400078e020f */
[----:B------:R-:W-:Y:S02]  /*65e0*/  @P0 IMAD R25, R21, R14, R20 ;  /* 0x0000000e15190224 */ /* 0x000fe400078e0214 */
[----:B0-----:R-:W-:Y:S02]  /*65f0*/  IMAD R5, R3, R30, R6 ;  /* 0x0000001e03057224 */ /* 0x001fe400078e0206 */
[----:B------:R-:W-:Y:S02]  /*6600*/  IMAD R0, R0, R29, R25 ;  /* 0x0000001d00007224 */ /* 0x000fe400078e0219 */
[----:B------:R-:W-:-:S03]  /*6610*/  IMAD.MOV.U32 R4, RZ, RZ, 0x1 ;  /* 0x00000001ff047424 */ /* 0x000fc600078e00ff */
[----:B------:R-:W-:Y:S02]  /*6620*/  SEL R100, R5, R0, !P0 ;  /* 0x0000000005647207 */ /* 0x000fe40004000000 */
[----:B------:R-:W-:Y:S02]  /*6630*/  PRMT R3, R4, 0x7610, R3 ;  /* 0x0000761004037816 */ /* 0x000fe40000000003 */
[----:B------:R-:W-:-:S07]  /*6640*/  SEL R0, R0, R5, !P0 ;  /* 0x0000000500007207 */ /* 0x000fce0004000000 */
.L_x_159:
[----:B------:R-:W-:Y:S01]  /*6650*/  UIADD3 UR41, UR43, UR41, URZ ;  /* 0x000000292b297290 */ /* 0x000fe2000fffe03f */
[----:B------:R-:W-:Y:S01]  /*6660*/  LOP3.LUT P0, RZ, R3, 0xff, RZ, 0xc0, !PT ;  /* 0x000000ff03ff7812 */ /* 0x000fe2000780c0ff */
[----:B------:R-:W-:Y:S02]  /*6670*/  IMAD.MOV.U32 R101, RZ, RZ, R0 ;  /* 0x000000ffff657224 */ /* 0x000fe400078e0000 */
[----:B------:R-:W-:Y:S02]  /*6680*/  USHF.R.U32.HI UR4, URZ, 0x2, UR41 ;  /* 0x000000023f047899 */ /* 0x000fe40008011629 */
[----:B------:R-:W-:Y:S02]  /*6690*/  UISETP.GT.U32.AND UP1, UPT, UR41, 0x3, UPT ;  /* 0x000000032900788c */ /* 0x000fe4000bf24070 */
[----:B------:R-:W-:Y:S02]  /*66a0*/  ULOP3.LUT UR4, UR4, 0x1, URZ, 0xc0, !UPT ;  /* 0x0000000104047892 */ /* 0x000fe4000f8ec03f */
[----:B------:R-:W-:-:S02]  /*66b0*/  UISETP.LT.U32.AND UP1, UPT, UR43, 0x4, UP1 ;  /* 0x000000042b00788c */ /* 0x000fc40008f21070 */
[----:B------:R-:W-:Y:S02]  /*66c0*/  UISETP.NE.U32.AND UP0, UPT, UR4, 0x1, UPT ;  /* 0x000000010400788c */ /* 0x000fe4000bf05070 */
[----:B------:R-:W-:Y:S02]  /*66d0*/  USEL UR5, URZ, 0x1, !UP1 ;  /* 0x000000013f057887 */ /* 0x000fe4000c800000 */
[----:B------:R-:W-:Y:S02]  /*66e0*/  UISETP.GT.U32.AND UP0, UPT, UR43, 0x3, !UP0 ;  /* 0x000000032b00788c */ /* 0x000fe4000c704070 */
[----:B------:R-:W-:Y:S02]  /*66f0*/  ULOP3.LUT UR41, UR41, 0x3, URZ, 0xc0, !UPT ;  /* 0x0000000329297892 */ /* 0x000fe4000f8ec03f */
[----:B------:R-:W-:-:S04]  /*6700*/  USEL UR4, URZ, 0x1, !UP0 ;  /* 0x000000013f047887 */ /* 0x000fc8000c000000 */
[----:B------:R-:W-:Y:S01]  /*6710*/  ULOP3.LUT UR40, UR4, UR40, UR5, 0x96, !UPT ;  /* 0x0000002804287292 */ /* 0x000fe2000f8e9605 */
[----:B------:R-:W-:Y:S11]  /*6720*/  @P0 BRA `(.L_x_162) ;  /* 0xffffffac00380947 */ /* 0x000ff6000383ffff */
[----:B------:R-:W-:Y:S05]  /*6730*/  EXIT ;  /* 0x000000000000794d */ /* 0x000fea0003800000 */
.L_x_7:
        /* <DEDUP_REMOVED lines=26> */
.L_x_164:
[----:B------:R-:W0:Y:S01]  /*68e0*/  LDC.64 R28, c[0x0][0x640] ;  /* 0x00019000ff1c7b82 */ /* 0x000e220000000a00 */
[-CC-:B------:R-:W-:Y:S01]  /*68f0*/  SHF.R.U64 R21, R14, R6.reuse, R15.reuse ;  /* 0x000000060e157219 */ /* 0x180fe2000000120f */
[----:B------:R-:W-:Y:S01]  /*6900*/  IMAD.MOV.U32 R30, RZ, RZ, 0x1 ;  /* 0x00000001ff1e7424 */ /* 0x000fe200078e00ff */
[----:B------:R-:W-:Y:S02]  /*6910*/  SHF.R.U32.HI R6, RZ, R6, R15 ;  /* 0x00000006ff067219 */ /* 0x000fe4000001160f */
[----:B------:R-:W-:-:S03]  /*6920*/  IADD3 R13, P0, RZ, -R21, RZ ;  /* 0x80000015ff0d7210 */ /* 0x000fc60007f1e0ff */
[----:B------:R-:W1:Y:S02]  /*6930*/  LDC R12, c[0x0][0x618] ;  /* 0x00018600ff0c7b82 */ /* 0x000e640000000800 */
[----:B------:R-:W-:-:S04]  /*6940*/  IMAD.X R9, RZ, RZ, ~R6, P0 ;  /* 0x000000ffff097224 */ /* 0x000fc800000e0e06 */
[-C--:B------:R-:W-:Y:S02]  /*6950*/  IMAD R6, R9, R24.reuse, RZ ;  /* 0x0000001809067224 */ /* 0x080fe400078e02ff */
[----:B------:R-:W2:Y:S01]  /*6960*/  LDC R14, c[0x0][0x608] ;  /* 0x00018200ff0e7b82 */ /* 0x000ea20000000800 */
[----:B------:R-:W-:-:S04]  /*6970*/  IMAD.WIDE.U32 R8, R13, R24, R16 ;  /* 0x000000180d087225 */ /* 0x000fc800078e0010 */
[----:B------:R-:W-:-:S03]  /*6980*/  IMAD R13, R13, R25, R6 ;  /* 0x000000190d0d7224 */ /* 0x000fc600078e0206 */
[----:B------:R-:W3:Y:S01]  /*6990*/  LDC R27, c[0x0][0x658] ;  /* 0x00019600ff1b7b82 */ /* 0x000ee20000000800 */
[----:B------:R-:W-:Y:S01]  /*69a0*/  IMAD.IADD R9, R9, 0x1, R13 ;  /* 0x0000000109097824 */ /* 0x000fe200078e020d */
[----:B0-----:R-:W-:-:S04]  /*69b0*/  ISETP.NE.U32.AND P0, PT, R28, RZ, PT ;  /* 0x000000ff1c00720c */ /* 0x001fc80003f05070 */
[----:B------:R-:W-:Y:S02]  /*69c0*/  ISETP.NE.AND.EX P0, PT, R29, RZ, PT, P0 ;  /* 0x000000ff1d00720c */ /* 0x000fe40003f05300 */
[----:B------:R-:W0:Y:S01]  /*69d0*/  LDC R22, c[0x0][0x600] ;  /* 0x00018000ff167b82 */ /* 0x000e220000000800 */
[-CC-:B-1----:R-:W-:Y:S01]  /*69e0*/  SHF.R.U64 R10, R8, R12.reuse, R9.reuse ;  /* 0x0000000c080a7219 */ /* 0x182fe20000001209 */
[----:B------:R-:W-:Y:S01]  /*69f0*/  IMAD.MOV.U32 R8, RZ, RZ, -0x1 ;  /* 0xffffffffff087424 */ /* 0x000fe200078e00ff */
[----:B------:R-:W-:-:S05]  /*6a00*/  SHF.R.U32.HI R9, RZ, R12, R9 ;  /* 0x0000000cff097219 */ /* 0x000fca0000011609 */
[----:B------:R-:W1:Y:S01]  /*6a10*/  LDC R24, c[0x0][0x648] ;  /* 0x00019200ff187b82 */ /* 0x000e620000000800 */
[-CC-:B--2---:R-:W-:Y:S02]  /*6a20*/  SHF.R.U64 R23, R10, R14.reuse, R9.reuse ;  /* 0x0000000e0a177219 */ /* 0x184fe40000001209 */
[----:B------:R-:W-:-:S05]  /*6a30*/  SHF.R.U32.HI R6, RZ, R14, R9 ;  /* 0x0000000eff067219 */ /* 0x000fca0000011609 */
[----:B------:R-:W2:Y:S01]  /*6a40*/  LDC R26, c[0x0][0x638] ;  /* 0x00018e00ff1a7b82 */ /* 0x000ea20000000800 */
[-C--:B---3--:R-:W-:Y:S02]  /*6a50*/  SHF.L.U32 R8, R8, R27.reuse, RZ ;  /* 0x0000001b08087219 */ /* 0x088fe400000006ff */
[-CC-:B------:R-:W-:Y:S02]  /*6a60*/  SHF.R.U64 R25, R23, R27.reuse, R6.reuse ;  /* 0x0000001b17197219 */ /* 0x180fe40000001206 */
[----:B------:R-:W-:Y:S02]  /*6a70*/  LOP3.LUT R32, RZ, R8, RZ, 0x33, !PT ;  /* 0x00000008ff207212 */ /* 0x000fe400078e33ff */
[----:B------:R-:W-:Y:S01]  /*6a80*/  SHF.R.U32.HI R9, RZ, R27, R6 ;  /* 0x0000001bff097219 */ /* 0x000fe20000011606 */
[----:B------:R-:W3:Y:S01]  /*6a90*/  LDC R31, c[0x0][0x610] ;  /* 0x00018400ff1f7b82 */ /* 0x000ee20000000800 */
[----:B------:R-:W-:Y:S01]  /*6aa0*/  IMAD.MOV.U32 R8, RZ, RZ, R25 ;  /* 0x000000ffff087224 */ /* 0x000fe200078e0019 */
[----:B------:R-:W-:Y:S06]  /*6ab0*/  @!P0 BRA `(.L_x_165) ;  /* 0x0000000000288947 */ /* 0x000fec0003800000 */
        /* <DEDUP_REMOVED lines=10> */
.L_x_165:
[----:B------:R-:W-:Y:S02]  /*6b60*/  ISETP.NE.AND P0, PT, R2, 0x1, PT ;  /* 0x000000010200780c */ /* 0x000fe40003f05270 */
[----:B-1----:R-:W-:Y:S01]  /*6b70*/  SHF.R.U64 R6, R8, R24, R9 ;  /* 0x0000001808067219 */ /* 0x002fe20000001209 */
[----:B0-----:R-:W-:Y:S01]  /*6b80*/  VIADD R9, R22, 0xffffffff ;  /* 0xffffffff16097836 */ /* 0x001fe20000000000 */
[----:B------:R-:W-:Y:S02]  /*6b90*/  SHF.L.U32 R30, R30, R27, RZ ;  /* 0x0000001b1e1e7219 */ /* 0x000fe400000006ff */
[----:B------:R-:W-:Y:S01]  /*6ba0*/  LOP3.LUT R5, R23, R32, RZ, 0xc0, !PT ;  /* 0x0000002017057212 */ /* 0x000fe200078ec0ff */
[----:B------:R-:W-:-:S04]  /*6bb0*/  IMAD.MOV R8, RZ, RZ, -R6 ;  /* 0x000000ffff087224 */ /* 0x000fc800078e0a06 */
[----:B------:R-:W-:Y:S01]  /*6bc0*/  IMAD R6, R30, R6, R5 ;  /* 0x000000061e067224 */ /* 0x000fe200078e0205 */
[----:B------:R-:W-:Y:S01]  /*6bd0*/  LOP3.LUT R5, R10, R9, RZ, 0xc0, !PT ;  /* 0x000000090a057212 */ /* 0x000fe200078ec0ff */
[----:B------:R-:W-:Y:S02]  /*6be0*/  @P0 IMAD R3, R7, R20, R4 ;  /* 0x0000001407030224 */ /* 0x000fe400078e0204 */
[----:B--2---:R-:W-:Y:S02]  /*6bf0*/  IMAD R4, R8, R26, R25 ;  /* 0x0000001a08047224 */ /* 0x004fe400078e0219 */
[----:B---3--:R-:W-:Y:S02]  /*6c00*/  IMAD R3, R6, R31, R3 ;  /* 0x0000001f06037224 */ /* 0x008fe400078e0203 */
[----:B------:R-:W-:Y:S02]  /*6c10*/  IMAD R4, R4, R22, R5 ;  /* 0x0000001604047224 */ /* 0x000fe400078e0205 */
[----:B------:R-:W-:-:S02]  /*6c20*/  IMAD.MOV.U32 R8, RZ, RZ, 0x1 ;  /* 0x00000001ff087424 */ /* 0x000fc400078e00ff */
[----:B------:R-:W-:Y:S01]  /*6c30*/  IMAD.MOV.U32 R6, RZ, RZ, R21 ;  /* 0x000000ffff067224 */ /* 0x000fe200078e0015 */
[----:B------:R-:W-:Y:S02]  /*6c40*/  SEL R13, R4, R3, !P0 ;  /* 0x00000003040d7207 */ /* 0x000fe40004000000 */
[----:B------:R-:W-:-:S07]  /*6c50*/  SEL R19, R3, R4, !P0 ;  /* 0x0000000403137207 */ /* 0x000fce0004000000 */
.L_x_163:
[----:B------:R-:W-:-:S08]  /*6c60*/  NOP ;  /* 0x0000000000007918 */ /* 0x000fd00000000000 */
[----:B------:R-:W0:-:S00]  /*6c70*/  USETMAXREG.DEALLOC.CTAPOOL 0x28 ;  /* 0x00000028000079c8 */ /* 0x000e0000080e0500 */
[----:B0-----:R-:W-:-:S13]  /*6c80*/  ISETP.NE.AND P0, PT, R0, RZ, PT ;  /* 0x000000ff0000720c */ /* 0x001fda0003f05270 */
[----:B------:R-:W-:Y:S05]  /*6c90*/  @P0 EXIT ;  /* 0x000000000000094d */ /* 0x000fea0003800000 */
[----:B------:R-:W-:Y:S01]  /*6ca0*/  LOP3.LUT P0, RZ, R8, 0xff, RZ, 0xc0, !PT ;  /* 0x000000ff08ff7812 */ /* 0x000fe2000780c0ff */
[----:B------:R-:W-:Y:S02]  /*6cb0*/  IMAD.MOV.U32 R10, RZ, RZ, 0x1 ;  /* 0x00000001ff0a7424 */ /* 0x000fe400078e00ff */
[----:B------:R-:W-:-:S10]  /*6cc0*/  IMAD.MOV.U32 R9, RZ, RZ, RZ ;  /* 0x000000ffff097224 */ /* 0x000fd400078e00ff */
[----:B------:R-:W-:Y:S05]  /*6cd0*/  @!P0 BRA `(.L_x_166) ;  /* 0x0000000c004c8947 */ /* 0x000fea0003800000 */
[----:B------:R-:W0:Y:S01]  /*6ce0*/  LDC R0, c[0x0][0x28c] ;  /* 0x0000a300ff007b82 */ /* 0x000e220000000800 */
[----:B------:R-:W-:Y:S01]  /*6cf0*/  ULDC UR6, c[0x0][0x658] ;  /* 0x0001960000067ab9 */ /* 0x000fe20000000800 */
[----:B------:R-:W-:Y:S01]  /*6d00*/  UMOV UR7, 0xffffffff ;  /* 0xffffffff00077882 */ /* 0x000fe20000000000 */
[----:B------:R-:W-:Y:S01]  /*6d10*/  BSSY B0, `(.L_x_166) ;  /* 0x00000cf000007945 */ /* 0x000fe20003800000 */
[----:B------:R-:W-:Y:S01]  /*6d20*/  USHF.L.U32 UR7, UR7, UR6, URZ ;  /* 0x0000000607077299 */ /* 0x000fe2000800063f */
[----:B------:R-:W-:Y:S01]  /*6d30*/  LOP3.LUT R12, R18, 0x2, RZ, 0xfc, !PT ;  /* 0x00000002120c7812 */ /* 0x000fe200078efcff */
[----:B------:R-:W-:Y:S01]  /*6d40*/  IMAD.MOV.U32 R10, RZ, RZ, 0x1 ;  /* 0x00000001ff0a7424 */ /* 0x000fe200078e00ff */
[----:B------:R-:W-:Y:S01]  /*6d50*/  ULDC UR5, c[0x0][0x600] ;  /* 0x0001800000057ab9 */ /* 0x000fe20000000800 */
[----:B------:R-:W1:Y:S01]  /*6d60*/  S2UR UR4, SR_CgaCtaId ;  /* 0x00000000000479c3 */ /* 0x000e620000008800 */
[----:B------:R-:W-:Y:S01]  /*6d70*/  IMAD.MOV.U32 R9, RZ, RZ, RZ ;  /* 0x000000ffff097224 */ /* 0x000fe200078e00ff */
[----:B------:R-:W-:Y:S01]  /*6d80*/  UMOV UR8, 0x1 ;  /* 0x0000000100087882 */ /* 0x000fe20000000000 */
[----:B------:R-:W-:-:S02]  /*6d90*/  UIADD3 UR5, UR5, -0x1, URZ ;  /* 0xffffffff05057890 */ /* 0x000fc4000fffe03f */
[----:B------:R-:W-:Y:S02]  /*6da0*/  USHF.L.U32 UR21, UR8, UR6, URZ ;  /* 0x0000000608157299 */ /* 0x000fe4000800063f */
[----:B------:R-:W-:Y:S01]  /*6db0*/  ULOP3.LUT UR13, URZ, UR7, URZ, 0x33, !UPT ;  /* 0x000000073f0d7292 */ /* 0x000fe2000f8e333f */
[----:B------:R-:W-:Y:S01]  /*6dc0*/  ULDC.64 UR30, c[0x0][0x198] ;  /* 0x00006600001e7ab9 */ /* 0x000fe20000000a00 */
[----:B0-----:R-:W-:-:S05]  /*6dd0*/  VIADD R0, R0, 0x3f ;  /* 0x0000003f00007836 */ /* 0x001fca0000000000 */
[----:B------:R-:W-:Y:S01]  /*6de0*/  SHF.R.S32.HI R3, RZ, 0x1f, R0 ;  /* 0x0000001fff037819 */ /* 0x000fe20000011400 */
[----:B-1----:R-:W-:-:S03]  /*6df0*/  USHF.L.U32 UR4, UR4, 0x5, URZ ;  /* 0x0000000504047899 */ /* 0x002fc6000800063f */
[----:B------:R-:W-:Y:S01]  /*6e00*/  LEA.HI R3, R3, R0, RZ, 0x6 ;  /* 0x0000000003037211 */ /* 0x000fe200078f30ff */
[----:B------:R-:W-:-:S03]  /*6e10*/  IMAD.MOV.U32 R0, RZ, RZ, 0x1 ;  /* 0x00000001ff007424 */ /* 0x000fc600078e00ff */
[--C-:B------:R-:W-:Y:S02]  /*6e20*/  SHF.R.S32.HI R8, RZ, 0x6, R3.reuse ;  /* 0x00000006ff087819 */ /* 0x100fe40000011403 */
[----:B------:R-:W-:-:S03]  /*6e30*/  PRMT R3, R0, 0x7610, R3 ;  /* 0x0000761000037816 */ /* 0x000fc60000000003 */
[----:B------:R-:W-:-:S07]  /*6e40*/  VIADD R0, R8, 0x1 ;  /* 0x0000000108007836 */ /* 0x000fce0000000000 */
.L_x_177:
[----:B------:R-:W-:-:S03]  /*6e50*/  UMOV UR6, 0xffffffff ;  /* 0xffffffff00067882 */ /* 0x000fc60000000000 */
[----:B------:R-:W-:Y:S05]  /*6e60*/  BRA.DIV UR6, `(.L_x_167) ;  /* 0x0000000e06d07947 */ /* 0x000fea000b800000 */
[----:B------:R-:W-:-:S13]  /*6e70*/  ELECT P6, URZ, PT ;  /* 0x00000000003f782f */ /* 0x000fda00038c0000 */
.L_x_188:
[----:B------:R-:W-:Y:S04]  /*6e80*/  BSSY B1, `(.L_x_168) ;  /* 0x0000044000017945 */ /* 0x000fe80003800000 */
[----:B------:R-:W-:Y:S05]  /*6e90*/  @!P6 BRA `(.L_x_169) ;  /* 0x000000040008e947 */ /* 0x000fea0003800000 */
[----:B------:R-:W0:Y:S02]  /*6ea0*/  LDC R4, c[0x0][0x28c] ;  /* 0x0000a300ff047b82 */ /* 0x000e240000000800 */
[----:B0-----:R-:W-:-:S13]  /*6eb0*/  ISETP.GE.AND P0, PT, R4, 0x1, PT ;  /* 0x000000010400780c */ /* 0x001fda0003f06270 */
[----:B------:R-:W-:Y:S05]  /*6ec0*/  @!P0 BRA `(.L_x_169) ;  /* 0x0000000000fc8947 */ /* 0x000fea0003800000 */
[----:B------:R-:W-:Y:S02]  /*6ed0*/  IMAD.SHL.U32 R19, R19, 0x80, RZ ;  /* 0x0000008013137824 */ /* 0x000fe400078e00ff */
[----:B------:R-:W-:Y:S02]  /*6ee0*/  IMAD.SHL.U32 R15, R13, 0x80, RZ ;  /* 0x000000800d0f7824 */ /* 0x000fe400078e00ff */
[----:B------:R-:W-:Y:S02]  /*6ef0*/  IMAD.MOV.U32 R21, RZ, RZ, RZ ;  /* 0x000000ffff157224 */ /* 0x000fe400078e00ff */
[----:B------:R-:W-:Y:S02]  /*6f00*/  IMAD.U32 R23, RZ, RZ, UR4 ;  /* 0x00000004ff177e24 */ /* 0x000fe4000f8e00ff */
[----:B------:R-:W-:Y:S02]  /*6f10*/  IMAD.MOV.U32 R4, RZ, RZ, R0 ;  /* 0x000000ffff047224 */ /* 0x000fe400078e0000 */
[----:B------:R-:W-:-:S02]  /*6f20*/  IMAD.MOV.U32 R5, RZ, RZ, R10 ;  /* 0x000000ffff057224 */ /* 0x000fc400078e000a */
[----:B------:R-:W-:Y:S02]  /*6f30*/  IMAD.MOV.U32 R7, RZ, RZ, R9 ;  /* 0x000000ffff077224 */ /* 0x000fe400078e0009 */
[----:B------:R-:W-:-:S07]  /*6f40*/  VIADD R25, R19, 0x40 ;  /* 0x0000004013197836 */ /* 0x000fce0000000000 */
.L_x_172:
[----:B------:R-:W0:Y:S01]  /*6f50*/  S2R R22, SR_CgaCtaId ;  /* 0x0000000000167919 */ /* 0x000e220000008800 */
[----:B------:R-:W-:Y:S02]  /*6f60*/  MOV R13, 0x400 ;  /* 0x00000400000d7802 */ /* 0x000fe40000000f00 */
[----:B------:R-:W-:-:S13]  /*6f70*/  ISETP.NE.AND P1, PT, R11, RZ, PT ;  /* 0x000000ff0b00720c */ /* 0x000fda0003f25270 */
[----:B------:R-:W1:Y:S01]  /*6f80*/  @!P1 LDC R14, c[0x0][0x500] ;  /* 0x00014000ff0e9b82 */ /* 0x000e620000000800 */
[----:B0-----:R-:W-:Y:S02]  /*6f90*/  LEA R24, R22, R13, 0x18 ;  /* 0x0000000d16187211 */ /* 0x001fe400078ec0ff */
[----:B------:R-:W-:-:S03]  /*6fa0*/  SHF.L.U32 R13, R5, 0x1f, RZ ;  /* 0x0000001f050d7819 */ /* 0x000fc600000006ff */
[----:B------:R-:W-:-:S04]  /*6fb0*/  IMAD R20, R7, 0x8, R24 ;  /* 0x0000000807147824 */ /* 0x000fc800078e0218 */
[----:B------:R-:W0:Y:S02]  /*6fc0*/  SYNCS.PHASECHK.TRANS64.TRYWAIT P0, [R20+URZ+0x20], R13 ;  /* 0x0000200d140075a7 */ /* 0x000e24000800017f */
[----:B01----:R-:W-:Y:S05]  /*6fd0*/  @!P0 BRA `(.L_x_170) ;  /* 0x0000000c00948947 */ /* 0x003fea0003800000 */
.L_x_189:
[----:B0-----:R-:W-:Y:S01]  /*6fe0*/  PRMT R13, R12, 0x9910, RZ ;  /* 0x000099100c0d7816 */ /* 0x001fe200000000ff */
[----:B------:R0:W-:Y:S03]  /*6ff0*/  @!P1 SYNCS.ARRIVE.TRANS64 RZ, [R20+URZ], R14 ;  /* 0x0000000e14ff99a7 */ /* 0x0001e6000800003f */
[----:B------:R-:W-:-:S13]  /*7000*/  ISETP.NE.AND P0, PT, R13, 0x2, PT ;  /* 0x000000020d00780c */ /* 0x000fda0003f05270 */
[----:B0-----:R-:W-:Y:S05]  /*7010*/  @P0 BRA `(.L_x_171) ;  /* 0x0000000000040947 */ /* 0x001fea0003800000 */
[----:B------:R-:W-:Y:S01]  /*7020*/  BPT.TRAP 0x1 ;  /* 0x000000040000795c */ /* 0x000fe20000300000 */
.L_x_171:
[----:B------:R-:W-:Y:S01]  /*7030*/  IMAD R13, R7, 0x4, R22 ;  /* 0x00000004070d7824 */ /* 0x000fe200078e0216 */
[----:B------:R-:W-:Y:S01]  /*7040*/  R2UR UR25, R20 ;  /* 0x00000000141972ca */ /* 0x000fe200000e0000 */
[----:B------:R-:W-:Y:S01]  /*7050*/  VIADD R4, R4, 0xffffffff ;  /* 0xffffffff04047836 */ /* 0x000fe20000000000 */
[----:B------:R-:W-:Y:S01]  /*7060*/  R2UR UR27, R23 ;  /* 0x00000000171b72ca */ /* 0x000fe200000e0000 */
[----:B------:R-:W-:Y:S01]  /*7070*/  IMAD.SHL.U32 R13, R13, 0x800, RZ ;  /* 0x000008000d0d7824 */ /* 0x000fe200078e00ff */
[----:B------:R-:W-:Y:S01]  /*7080*/  R2UR UR28, R6 ;  /* 0x00000000061c72ca */ /* 0x000fe200000e0000 */
[----:B------:R-:W-:Y:S01]  /*7090*/  UIADD3 UR6, UP0, UR30, 0xf0, URZ ;  /* 0x000000f01e067890 */ /* 0x000fe2000ff1e03f */
[----:B------:R-:W-:Y:S01]  /*70a0*/  R2UR UR26, R19 ;  /* 0x00000000131a72ca */ /* 0x000fe200000e0000 */
[--C-:B------:R-:W-:Y:S01]  /*70b0*/  IMAD R13, R13, 0x2, R24.reuse ;  /* 0x000000020d0d7824 */ /* 0x100fe200078e0218 */
[----:B------:R-:W-:Y:S01]  /*70c0*/  R2UR UR18, R25 ;  /* 0x00000000191272ca */ /* 0x000fe200000e0000 */
[----:B------:R-:W-:Y:S01]  /*70d0*/  IMAD R24, R7, 0x4000, R24 ;  /* 0x0000400007187824 */ /* 0x000fe200078e0218 */
[----:B------:R-:W-:Y:S01]  /*70e0*/  UIADD3 UR32, UP1, UR30, 0x1f0, URZ ;  /* 0x000001f01e207890 */ /* 0x000fe2000ff3e03f */
[----:B------:R-:W-:Y:S01]  /*70f0*/  R2UR UR10, R21 ;  /* 0x00000000150a72ca */ /* 0x000fe200000e0000 */
[----:B------:R-:W-:Y:S01]  /*7100*/  UIADD3.X UR7, URZ, UR31, URZ, UP0, !UPT ;  /* 0x0000001f3f077290 */ /* 0x000fe200087fe43f */
[----:B------:R-:W-:Y:S01]  /*7110*/  R2UR UR16, R13 ;  /* 0x000000000d1072ca */ /* 0x000fe200000e0000 */
[----:B------:R-:W-:Y:S01]  /*7120*/  VIADD R7, R7, 0x1 ;  /* 0x0000000107077836 */ /* 0x000fe20000000000 */
[----:B------:R-:W-:Y:S01]  /*7130*/  R2UR UR8, R24 ;  /* 0x00000000180872ca */ /* 0x000fe200000e0000 */
[----:B------:R-:W-:Y:S01]  /*7140*/  UIADD3.X UR33, URZ, UR31, URZ, UP1, !UPT ;  /* 0x0000001f3f217290 */ /* 0x000fe20008ffe43f */
[----:B------:R-:W-:Y:S01]  /*7150*/  R2UR UR11, R15 ;  /* 0x000000000f0b72ca */ /* 0x000fe200000e0000 */
[----:B------:R-:W-:Y:S01]  /*7160*/  UMOV UR22, 0x30000 ;  /* 0x0003000000167882 */ /* 0x000fe20000000000 */
[----:B------:R-:W-:Y:S01]  /*7170*/  ISETP.GT.AND P1, PT, R4, 0x1, PT ;  /* 0x000000010400780c */ /* 0x000fe20003f24270 */
[----:B------:R-:W-:Y:S01]  /*7180*/  UMOV UR14, 0x0 ;  /* 0x00000000000e7882 */ /* 0x000fe20000000000 */
[----:B------:R-:W-:Y:S01]  /*7190*/  ISETP.NE.AND P0, PT, R7, 0x4, PT ;  /* 0x000000040700780c */ /* 0x000fe20003f05270 */
[----:B------:R-:W-:Y:S01]  /*71a0*/  UMOV UR15, 0x10000000 ;  /* 0x10000000000f7882 */ /* 0x000fe20000000000 */
[----:B------:R-:W-:Y:S01]  /*71b0*/  UMOV UR17, UR25 ;  /* 0x0000001900117c82 */ /* 0x000fe20008000000 */
[----:B------:R-:W-:Y:S01]  /*71c0*/  UMOV UR19, UR27 ;  /* 0x0000001b00137c82 */ /* 0x000fe20008000000 */
[----:B------:R-:W-:Y:S01]  /*71d0*/  UMOV UR20, UR28 ;  /* 0x0000001c00147c82 */ /* 0x000fe20008000000 */
[----:B------:R-:W-:Y:S01]  /*71e0*/  UIADD3 UR24, UR16, 0x100, URZ ;  /* 0x0000010010187890 */ /* 0x000fe2000fffe03f */
[----:B------:R-:W-:Y:S01]  /*71f0*/  SEL R14, RZ, 0x1, P0 ;  /* 0x00000001ff0e7807 */ /* 0x000fe20000000000 */
[----:B------:R-:W-:Y:S01]  /*7200*/  UIADD3 UR16, UR16, 0x2100, URZ ;  /* 0x0000210010107890 */ /* 0x000fe2000fffe03f */
[----:B------:R-:W-:Y:S01]  /*7210*/  VIADD R21, R21, 0x40 ;  /* 0x0000004015157836 */ /* 0x000fe20000000000 */
[----:B------:R-:W-:Y:S01]  /*7220*/  UIADD3 UR8, UR8, 0x10100, URZ ;  /* 0x0001010008087890 */ /* 0x000fe2000fffe03f */
[----:B------:R-:W-:Y:S01]  /*7230*/  LOP3.LUT R5, R5, R14, RZ, 0x3c, !PT ;  /* 0x0000000e05057212 */ /* 0x000fe200078e3cff */
[----:B------:R-:W-:Y:S01]  /*7240*/  UMOV UR9, UR25 ;  /* 0x0000001900097c82 */ /* 0x000fe20008000000 */
[----:B------:R-:W-:Y:S01]  /*7250*/  UMOV UR12, UR28 ;  /* 0x0000001c000c7c82 */ /* 0x000fe20008000000 */
[----:B------:R-:W-:Y:S01]  /*7260*/  VIADD R23, R23, 0x40 ;  /* 0x0000004017177836 */ /* 0x000fe20000000000 */
[----:B------:R0:W-:Y:S01]  /*7270*/  UTMALDG.3D.MULTICAST [UR24], [UR6], UR22, desc[UR14] ;  /* 0x00000e18060073b4 */ /* 0x0001e20008011816 */
[----:B------:R-:W-:Y:S01]  /*7280*/  SEL R7, R7, RZ, P0 ;  /* 0x000000ff07077207 */ /* 0x000fe20000000000 */
[----:B------:R0:W-:Y:S02]  /*7290*/  UTMALDG.3D.MULTICAST [UR16], [UR6], UR22, desc[UR14] ;  /* 0x00000e10060073b4 */ /* 0x0001e40008011816 */
[----:B------:R0:W-:Y:S02]  /*72a0*/  UTMALDG.3D [UR8], [UR32], desc[UR14] ;  /* 0x00000e08200075b4 */ /* 0x0001e40008011000 */
[----:B0-----:R-:W-:Y:S05]  /*72b0*/  @P1 BRA `(.L_x_172) ;  /* 0xfffffffc00241947 */ /* 0x001fea000383ffff */
.L_x_169:
[----:B------:R-:W-:Y:S05]  /*72c0*/  BSYNC B1 ;  /* 0x0000000000017941 */ /* 0x000fea0003800000 */
.L_x_168:
[----:B------:R-:W-:Y:S01]  /*72d0*/  LOP3.LUT P1, RZ, R3, 0xff, RZ, 0xc0, !PT ;  /* 0x000000ff03ff7812 */ /* 0x000fe2000782c0ff */
[----:B------:R-:W-:Y:S01]  /*72e0*/  IMAD.IADD R9, R8, 0x1, R9 ;  /* 0x0000000108097824 */ /* 0x000fe200078e0209 */
[----:B------:R-:W-:Y:S01]  /*72f0*/  IADD3 R16, P2, R16, UR36, RZ ;  /* 0x0000002410107c10 */ /* 0x000fe2000ff5e0ff */
[----:B------:R-:W-:Y:S01]  /*7300*/  ULDC.64 UR6, c[0x0][0x650] ;  /* 0x0001940000067ab9 */ /* 0x000fe20000000a00 */
[----:B------:R-:W-:Y:S01]  /*7310*/  BSSY B1, `(.L_x_173) ;  /* 0x000006c000017945 */ /* 0x000fe20003800000 */
[----:B------:R-:W-:Y:S01]  /*7320*/  IMAD.MOV.U32 R19, RZ, RZ, -0x1 ;  /* 0xffffffffff137424 */ /* 0x000fe200078e00ff */
[----:B------:R-:W-:Y:S01]  /*7330*/  SHF.R.U32.HI R3, RZ, 0x2, R9 ;  /* 0x00000002ff037819 */ /* 0x000fe20000011609 */
[----:B------:R-:W-:Y:S01]  /*7340*/  IMAD.MOV.U32 R13, RZ, RZ, -0x1 ;  /* 0xffffffffff0d7424 */ /* 0x000fe200078e00ff */
[----:B------:R-:W-:Y:S01]  /*7350*/  ISETP.GT.U32.AND P0, PT, R9, 0x3, PT ;  /* 0x000000030900780c */ /* 0x000fe20003f04070 */
[----:B------:R-:W-:Y:S01]  /*7360*/  IMAD.MOV.U32 R6, RZ, RZ, -0x1 ;  /* 0xffffffffff067424 */ /* 0x000fe200078e00ff */
[----:B------:R-:W-:-:S02]  /*7370*/  LOP3.LUT R3, R3, 0x1, RZ, 0xc0, !PT ;  /* 0x0000000103037812 */ /* 0x000fc400078ec0ff */
[----:B------:R-:W-:Y:S01]  /*7380*/  ISETP.LT.U32.AND P0, PT, R8, 0x4, P0 ;  /* 0x000000040800780c */ /* 0x000fe20000701070 */
[----:B------:R-:W0:Y:S01]  /*7390*/  @P1 S2R R5, SR_CgaCtaId ;  /* 0x0000000000051919 */ /* 0x000e220000008800 */
[----:B------:R-:W-:Y:S02]  /*73a0*/  @P1 MOV R4, 0x400 ;  /* 0x0000040000041802 */ /* 0x000fe40000000f00 */
[----:B------:R-:W-:Y:S02]  /*73b0*/  IADD3.X R17, R17, UR42, RZ, P2, !PT ;  /* 0x0000002a11117c10 */ /* 0x000fe400097fe4ff */
[----:B------:R-:W-:Y:S02]  /*73c0*/  ISETP.GE.U32.AND P2, PT, R16, UR6, PT ;  /* 0x0000000610007c0c */ /* 0x000fe4000bf46070 */
[----:B------:R-:W-:Y:S02]  /*73d0*/  LOP3.LUT R9, R9, 0x3, RZ, 0xc0, !PT ;  /* 0x0000000309097812 */ /* 0x000fe400078ec0ff */
[----:B0-----:R-:W-:-:S04]  /*73e0*/  @P1 LEA R4, R5, R4, 0x18 ;  /* 0x0000000405041211 */ /* 0x001fc800078ec0ff */
[----:B------:R0:W-:Y:S01]  /*73f0*/  @P1 SYNCS.ARRIVE.TRANS64.A1T0 RZ, [R4+URZ+0x58], RZ ;  /* 0x000058ff04ff19a7 */ /* 0x0001e2000810003f */
[----:B------:R-:W-:Y:S02]  /*7400*/  ISETP.NE.U32.AND P1, PT, R3, 0x1, PT ;  /* 0x000000010300780c */ /* 0x000fe40003f25070 */
[----:B------:R-:W-:Y:S02]  /*7410*/  SEL R3, RZ, 0x1, !P0 ;  /* 0x00000001ff037807 */ /* 0x000fe40004000000 */
[----:B------:R-:W-:Y:S02]  /*7420*/  ISETP.GE.U32.AND.EX P0, PT, R17, UR7, PT, P2 ;  /* 0x0000000711007c0c */ /* 0x000fe4000bf06120 */
[----:B------:R-:W-:-:S04]  /*7430*/  ISETP.GT.U32.AND P1, PT, R8, 0x3, !P1 ;  /* 0x000000030800780c */ /* 0x000fc80004f24070 */
[----:B0-----:R-:W-:-:S04]  /*7440*/  SEL R4, RZ, 0x1, !P1 ;  /* 0x00000001ff047807 */ /* 0x001fc80004800000 */
[--C-:B------:R-:W-:Y:S02]  /*7450*/  LOP3.LUT R10, R4, R10, R3.reuse, 0x96, !PT ;  /* 0x0000000a040a7212 */ /* 0x100fe400078e9603 */
[----:B------:R-:W-:Y:S02]  /*7460*/  PRMT R4, RZ, 0x7610, R4 ;  /* 0x00007610ff047816 */ /* 0x000fe40000000004 */
[----:B------:R-:W-:Y:S01]  /*7470*/  PRMT R3, RZ, 0x7610, R3 ;  /* 0x00007610ff037816 */ /* 0x000fe20000000003 */
[----:B------:R-:W-:Y:S06]  /*7480*/  @P0 BRA `(.L_x_174) ;  /* 0x0000000400500947 */ /* 0x000fec0003800000 */
[----:B------:R-:W0:Y:S01]  /*7490*/  S2R R15, SR_CTAID.X ;  /* 0x00000000000f7919 */ /* 0x000e220000002500 */
[----:B------:R-:W-:Y:S01]  /*74a0*/  ULDC.64 UR6, c[0x0][0x628] ;  /* 0x00018a0000067ab9 */ /* 0x000fe20000000a00 */
[----:B------:R-:W1:Y:S01]  /*74b0*/  LDC R20, c[0x0][0x144] ;  /* 0x00005100ff147b82 */ /* 0x000e620000000800 */
[----:B------:R-:W-:Y:S01]  /*74c0*/  ISETP.NE.U32.AND P0, PT, RZ, UR6, PT ;  /* 0x00000006ff007c0c */ /* 0x000fe2000bf05070 */
[----:B------:R-:W2:Y:S01]  /*74d0*/  S2R R13, SR_CTAID.Y ;  /* 0x00000000000d7919 */ /* 0x000ea20000002600 */
[----:B------:R-:W-:Y:S01]  /*74e0*/  ULDC UR8, c[0x0][0x150] ;  /* 0x0000540000087ab9 */ /* 0x000fe20000000800 */
[----:B------:R-:W-:Y:S01]  /*74f0*/  ULDC UR9, c[0x0][0x630] ;  /* 0x00018c0000097ab9 */ /* 0x000fe20000000800 */
[----:B------:R-:W-:Y:S01]  /*7500*/  ISETP.NE.AND.EX P0, PT, RZ, UR7, PT, P0 ;  /* 0x00000007ff007c0c */ /* 0x000fe2000bf05300 */
[----:B------:R-:W-:Y:S01]  /*7510*/  IMAD.MOV.U32 R4, RZ, RZ, R16 ;  /* 0x000000ffff047224 */ /* 0x000fe200078e0010 */
[----:B0-----:R-:W-:-:S05]  /*7520*/  I2FP.F32.U32 R5, R15 ;  /* 0x0000000f00057245 */ /* 0x001fca0000201000 */
[----:B------:R-:W-:Y:S01]  /*7530*/  FMUL R21, R5, UR8 ;  /* 0x0000000805157c20 */ /* 0x000fe20008400000 */
[----:B------:R-:W-:-:S05]  /*7540*/  IMAD.MOV.U32 R5, RZ, RZ, R17 ;  /* 0x000000ffff057224 */ /* 0x000fca00078e0011 */
[----:B--2---:R-:W-:Y:S05]  /*7550*/  @!P0 BRA `(.L_x_175) ;  /* 0x0000000000288947 */ /* 0x004fea0003800000 */
[----:B------:R-:W-:Y:S02]  /*7560*/  ULDC UR8, c[0x0][0x634] ;  /* 0x00018d0000087ab9 */ /* 0x000fe40000000800 */
[----:B------:R-:W-:-:S05]  /*7570*/  IADD3 R5, P0, R16, UR8, RZ ;  /* 0x0000000810057c10 */ /* 0x000fca000ff1e0ff */
[----:B------:R-:W-:-:S04]  /*7580*/  IMAD.X R19, RZ, RZ, R17, P0 ;  /* 0x000000ffff137224 */ /* 0x000fc800000e0611 */
[----:B------:R-:W-:-:S04]  /*7590*/  IMAD.WIDE.U32 R6, R19, UR6, RZ ;  /* 0x0000000613067c25 */ /* 0x000fc8000f8e00ff */
[----:B------:R-:W-:-:S04]  /*75a0*/  IMAD.WIDE.U32 R6, P0, R5, UR7, R6 ;  /* 0x0000000705067c25 */ /* 0x000fc8000f800006 */
[----:B------:R-:W-:-:S04]  /*75b0*/  IMAD.WIDE.U32 R4, R5, UR6, RZ ;  /* 0x0000000605047c25 */ /* 0x000fc8000f8e00ff */
[----:B------:R-:W-:Y:S01]  /*75c0*/  IMAD.MOV.U32 R4, RZ, RZ, R7 ;  /* 0x000000ffff047224 */ /* 0x000fe200078e0007 */
[----:B------:R-:W-:Y:S01]  /*75d0*/  IADD3 RZ, P1, R5, R6, RZ ;  /* 0x0000000605ff7210 */ /* 0x000fe20007f3e0ff */
[----:B------:R-:W-:-:S04]  /*75e0*/  IMAD.X R5, RZ, RZ, RZ, P0 ;  /* 0x000000ffff057224 */ /* 0x000fc800000e06ff */
[----:B------:R-:W-:-:S08]  /*75f0*/  IMAD.WIDE.U32.X R4, R19, UR7, R4, P1 ;  /* 0x0000000713047c25 */ /* 0x000fd000088e0404 */
.L_x_175:
[--C-:B------:R-:W-:Y:S01]  /*7600*/  SHF.R.U64 R14, R4, UR9, R5.reuse ;  /* 0x00000009040e7c19 */ /* 0x100fe20008001205 */
[----:B------:R-:W0:Y:S01]  /*7610*/  F2I.U32.TRUNC.NTZ R21, R21 ;  /* 0x0000001500157305 */ /* 0x000e22000020f000 */
[----:B------:R-:W-:Y:S01]  /*7620*/  SHF.R.U32.HI R4, RZ, UR9, R5 ;  /* 0x00000009ff047c19 */ /* 0x000fe20008011605 */
[----:B------:R-:W-:Y:S01]  /*7630*/  ULDC.64 UR6, c[0x0][0x620] ;  /* 0x0001880000067ab9 */ /* 0x000fe20000000a00 */
[----:B------:R-:W-:Y:S01]  /*7640*/  IADD3 R7, P0, RZ, -R14, RZ ;  /* 0x8000000eff077210 */ /* 0x000fe20007f1e0ff */
[----:B------:R-:W-:Y:S01]  /*7650*/  ULDC.64 UR8, c[0x0][0x640] ;  /* 0x0001900000087ab9 */ /* 0x000fe20000000a00 */
[----:B------:R-:W2:Y:S03]  /*7660*/  LDC R22, c[0x0][0x148] ;  /* 0x00005200ff167b82 */ /* 0x000ea60000000800 */
[----:B------:R-:W-:Y:S01]  /*7670*/  IMAD.X R4, RZ, RZ, ~R4, P0 ;  /* 0x000000ffff047224 */ /* 0x000fe200000e0e04 */
[----:B------:R-:W-:-:S03]  /*7680*/  ISETP.NE.U32.AND P0, PT, RZ, UR8, PT ;  /* 0x00000008ff007c0c */ /* 0x000fc6000bf05070 */
[----:B------:R-:W-:Y:S01]  /*7690*/  IMAD R6, R4, UR6, RZ ;  /* 0x0000000604067c24 */ /* 0x000fe2000f8e02ff */
[----:B------:R-:W-:Y:S01]  /*76a0*/  ISETP.NE.AND.EX P0, PT, RZ, UR9, PT, P0 ;  /* 0x00000009ff007c0c */ /* 0x000fe2000bf05300 */
[----:B------:R-:W-:Y:S01]  /*76b0*/  IMAD.WIDE.U32 R4, R7, UR6, R16 ;  /* 0x0000000607047c25 */ /* 0x000fe2000f8e0010 */
[----:B------:R-:W-:-:S03]  /*76c0*/  ULDC UR6, c[0x0][0x618] ;  /* 0x0001860000067ab9 */ /* 0x000fc60000000800 */
[----:B------:R-:W-:Y:S01]  /*76d0*/  IMAD R7, R7, UR7, R6 ;  /* 0x0000000707077c24 */ /* 0x000fe2000f8e0206 */
[----:B------:R-:W-:Y:S01]  /*76e0*/  ULDC UR7, c[0x0][0x154] ;  /* 0x0000550000077ab9 */ /* 0x000fe20000000800 */
[----:B0-----:R-:W-:Y:S02]  /*76f0*/  IMAD.MOV R6, RZ, RZ, -R21 ;  /* 0x000000ffff067224 */ /* 0x001fe400078e0a15 */
[----:B------:R-:W-:Y:S02]  /*7700*/  IMAD.IADD R5, R5, 0x1, R7 ;  /* 0x0000000105057824 */ /* 0x000fe400078e0207 */
[----:B-1----:R-:W-:Y:S01]  /*7710*/  IMAD R15, R20, R6, R15 ;  /* 0x00000006140f7224 */ /* 0x002fe200078e020f */
[----:B------:R-:W-:Y:S02]  /*7720*/  I2FP.F32.U32 R6, R13 ;  /* 0x0000000d00067245 */ /* 0x000fe40000201000 */
[--C-:B------:R-:W-:Y:S02]  /*7730*/  SHF.R.U64 R19, R4, UR6, R5.reuse ;  /* 0x0000000604137c19 */ /* 0x100fe40008001205 */
[----:B------:R-:W-:Y:S01]  /*7740*/  SHF.R.U32.HI R4, RZ, UR6, R5 ;  /* 0x00000006ff047c19 */ /* 0x000fe20008011605 */
[----:B------:R-:W-:Y:S01]  /*7750*/  FMUL R6, R6, UR7 ;  /* 0x0000000706067c20 */ /* 0x000fe20008400000 */
[----:B------:R-:W-:-:S02]  /*7760*/  ULDC UR6, c[0x0][0x608] ;  /* 0x0001820000067ab9 */ /* 0x000fc40000000800 */
[--C-:B------:R-:W-:Y:S01]  /*7770*/  SHF.R.U64 R21, R19, UR6, R4.reuse ;  /* 0x0000000613157c19 */ /* 0x100fe20008001204 */
[----:B------:R0:W1:Y:S01]  /*7780*/  F2I.U32.TRUNC.NTZ R24, R6 ;  /* 0x0000000600187305 */ /* 0x000062000020f000 */
[----:B------:R-:W-:Y:S01]  /*7790*/  SHF.R.U32.HI R4, RZ, UR6, R4 ;  /* 0x00000006ff047c19 */ /* 0x000fe20008011604 */
[----:B------:R-:W-:-:S03]  /*77a0*/  ULDC UR6, c[0x0][0x658] ;  /* 0x0001960000067ab9 */ /* 0x000fc60000000800 */
[--C-:B------:R-:W-:Y:S02]  /*77b0*/  SHF.R.U64 R20, R21, UR6, R4.reuse ;  /* 0x0000000615147c19 */ /* 0x100fe40008001204 */
[----:B------:R-:W-:-:S03]  /*77c0*/  SHF.R.U32.HI R23, RZ, UR6, R4 ;  /* 0x00000006ff177c19 */ /* 0x000fc60008011604 */
[----:B------:R-:W-:Y:S02]  /*77d0*/  IMAD.MOV.U32 R4, RZ, RZ, R20 ;  /* 0x000000ffff047224 */ /* 0x000fe400078e0014 */
[----:B------:R-:W-:Y:S01]  /*77e0*/  IMAD.MOV.U32 R5, RZ, RZ, R23 ;  /* 0x000000ffff057224 */ /* 0x000fe200078e0017 */
[----:B0-----:R-:W-:Y:S06]  /*77f0*/  @!P0 BRA `(.L_x_176) ;  /* 0x0000000000288947 */ /* 0x001fec0003800000 */
        /* <DEDUP_REMOVED lines=10> */
.L_x_176:
[----:B------:R-:W-:Y:S01]  /*78a0*/  ISETP.NE.AND P0, PT, R2, 0x1, PT ;  /* 0x000000010200780c */ /* 0x000fe20003f05270 */
[----:B------:R-:W-:Y:S01]  /*78b0*/  ULDC UR6, c[0x0][0x648] ;  /* 0x0001920000067ab9 */ /* 0x000fe20000000800 */
[----:B------:R-:W-:Y:S01]  /*78c0*/  LOP3.LUT R21, R21, UR13, RZ, 0xc0, !PT ;  /* 0x0000000d15157c12 */ /* 0x000fe2000f8ec0ff */
[----:B-1----:R-:W-:Y:S01]  /*78d0*/  IMAD.MOV R24, RZ, RZ, -R24 ;  /* 0x000000ffff187224 */ /* 0x002fe200078e0a18 */
[----:B------:R-:W-:Y:S01]  /*78e0*/  SHF.R.U64 R4, R4, UR6, R5 ;  /* 0x0000000604047c19 */ /* 0x000fe20008001205 */
[----:B------:R-:W-:Y:S01]  /*78f0*/  ULDC UR6, c[0x0][0x638] ;  /* 0x00018e0000067ab9 */ /* 0x000fe20000000800 */
[----:B------:R-:W-:Y:S01]  /*7900*/  LOP3.LUT R19, R19, UR5, RZ, 0xc0, !PT ;  /* 0x0000000513137c12 */ /* 0x000fe2000f8ec0ff */
[----:B------:R-:W-:Y:S01]  /*7910*/  ULDC UR7, c[0x0][0x610] ;  /* 0x0001840000077ab9 */ /* 0x000fe20000000800 */
[----:B------:R-:W-:Y:S02]  /*7920*/  IMAD.MOV.U32 R6, RZ, RZ, R14 ;  /* 0x000000ffff067224 */ /* 0x000fe400078e000e */
[----:B------:R-:W-:-:S02]  /*7930*/  IMAD.MOV R5, RZ, RZ, -R4 ;  /* 0x000000ffff057224 */ /* 0x000fc400078e0a04 */
[----:B------:R-:W-:Y:S02]  /*7940*/  IMAD R4, R4, UR21, R21 ;  /* 0x0000001504047c24 */ /* 0x000fe4000f8e0215 */
[----:B--2---:R-:W-:Y:S02]  /*7950*/  @P0 IMAD R15, R22, R24, R13 ;  /* 0x00000018160f0224 */ /* 0x004fe400078e020d */
[----:B------:R-:W-:Y:S01]  /*7960*/  IMAD R20, R5, UR6, R20 ;  /* 0x0000000605147c24 */ /* 0x000fe2000f8e0214 */
[----:B------:R-:W-:Y:S01]  /*7970*/  ULDC UR6, c[0x0][0x600] ;  /* 0x0001800000067ab9 */ /* 0x000fe20000000800 */
[----:B------:R-:W-:Y:S02]  /*7980*/  IMAD R15, R4, UR7, R15 ;  /* 0x00000007040f7c24 */ /* 0x000fe4000f8e020f */
[----:B------:R-:W-:Y:S02]  /*7990*/  IMAD R20, R20, UR6, R19 ;  /* 0x0000000614147c24 */ /* 0x000fe4000f8e0213 */
[----:B------:R-:W-:-:S03]  /*79a0*/  IMAD.MOV.U32 R4, RZ, RZ, 0x1 ;  /* 0x00000001ff047424 */ /* 0x000fc600078e00ff */
[----:B------:R-:W-:Y:S02]  /*79b0*/  SEL R13, R20, R15, !P0 ;  /* 0x0000000f140d7207 */ /* 0x000fe40004000000 */
[----:B------:R-:W-:-:S07]  /*79c0*/  SEL R19, R15, R20, !P0 ;  /* 0x000000140f137207 */ /* 0x000fce0004000000 */
.L_x_174:
[----:B------:R-:W-:Y:S05]  /*79d0*/  BSYNC B1 ;  /* 0x0000000000017941 */ /* 0x000fea0003800000 */
.L_x_173:
[----:B------:R-:W-:-:S13]  /*79e0*/  LOP3.LUT P0, RZ, R4, 0xff, RZ, 0xc0, !PT ;  /* 0x000000ff04ff7812 */ /* 0x000fda000780c0ff */
[----:B------:R-:W-:Y:S05]  /*79f0*/  @P0 BRA `(.L_x_177) ;  /* 0xfffffff400140947 */ /* 0x000fea000383ffff */
[----:B------:R-:W-:Y:S05]  /*7a00*/  BSYNC B0 ;  /* 0x0000000000007941 */ /* 0x000fea0003800000 */
.L_x_166:
[----:B------:R-:W-:-:S03]  /*7a10*/  UMOV UR6, 0xffffffff ;  /* 0xffffffff00067882 */ /* 0x000fc60000000000 */
[----:B------:R-:W-:Y:S05]  /*7a20*/  BRA.DIV UR6, `(.L_x_178) ;  /* 0x0000000606147947 */ /* 0x000fea000b800000 */
[----:B------:R-:W-:-:S13]  /*7a30*/  ELECT P6, URZ, PT ;  /* 0x00000000003f782f */ /* 0x000fda00038c0000 */
.L_x_192:
[----:B------:R-:W-:Y:S04]  /*7a40*/  BSSY B0, `(.L_x_179) ;  /* 0x000002b000007945 */ /* 0x000fe80003800000 */
[----:B------:R-:W-:Y:S05]  /*7a50*/  @!P6 BRA `(.L_x_180) ;  /* 0x0000000000a4e947 */ /* 0x000fea0003800000 */
[----:B------:R-:W-:-:S04]  /*7a60*/  LOP3.LUT R18, R18, 0x2, RZ, 0xfc, !PT ;  /* 0x0000000212127812 */ /* 0x000fc800078efcff */
[----:B------:R-:W-:-:S13]  /*7a70*/  ISETP.NE.AND P0, PT, R18, 0x3, PT ;  /* 0x000000031200780c */ /* 0x000fda0003f05270 */
[----:B------:R-:W-:Y:S05]  /*7a80*/  @!P0 BRA `(.L_x_181) ;  /* 0x0000000000048947 */ /* 0x000fea0003800000 */
[----:B------:R-:W-:Y:S01]  /*7a90*/  BPT.TRAP 0x1 ;  /* 0x000000040000795c */ /* 0x000fe20000300000 */
.L_x_181:
[----:B------:R-:W0:Y:S01]  /*7aa0*/  S2R R3, SR_CgaCtaId ;  /* 0x0000000000037919 */ /* 0x000e220000008800 */
[----:B------:R-:W-:Y:S02]  /*7ab0*/  MOV R0, 0x400 ;  /* 0x0000040000007802 */ /* 0x000fe40000000f00 */
[----:B------:R-:W-:Y:S02]  /*7ac0*/  SHF.L.U32 R2, R10, 0x1f, RZ ;  /* 0x0000001f0a027819 */ /* 0x000fe400000006ff */
[----:B0-----:R-:W-:-:S05]  /*7ad0*/  LEA R0, R3, R0, 0x18 ;  /* 0x0000000003007211 */ /* 0x001fca00078ec0ff */
[----:B------:R-:W-:-:S04]  /*7ae0*/  VIADD R0, R0, 0x20 ;  /* 0x0000002000007836 */ /* 0x000fc80000000000 */
[C---:B------:R-:W-:Y:S02]  /*7af0*/  IMAD R5, R9.reuse, 0x8, R0 ;  /* 0x0000000809057824 */ /* 0x040fe400078e0200 */
[----:B------:R-:W-:Y:S02]  /*7b00*/  VIADD R9, R9, 0x1 ;  /* 0x0000000109097836 */ /* 0x000fe40000000000 */
[----:B------:R-:W0:Y:S03]  /*7b10*/  SYNCS.PHASECHK.TRANS64.TRYWAIT P0, [R5+URZ], R2 ;  /* 0x00000002050075a7 */ /* 0x000e26000800017f */
[----:B------:R-:W-:-:S04]  /*7b20*/  ISETP.NE.AND P1, PT, R9, 0x4, PT ;  /* 0x000000040900780c */ /* 0x000fc80003f25270 */
[----:B------:R-:W-:Y:S02]  /*7b30*/  SEL R3, RZ, 0x1, P1 ;  /* 0x00000001ff037807 */ /* 0x000fe40000800000 */
[----:B------:R-:W-:Y:S02]  /*7b40*/  SEL R9, R9, RZ, P1 ;  /* 0x000000ff09097207 */ /* 0x000fe40000800000 */
[----:B------:R-:W-:-:S03]  /*7b50*/  LOP3.LUT R10, R10, R3, RZ, 0x3c, !PT ;  /* 0x000000030a0a7212 */ /* 0x000fc600078e3cff */
[----:B------:R-:W-:Y:S01]  /*7b60*/  IMAD R7, R9, 0x8, R0 ;  /* 0x0000000809077824 */ /* 0x000fe200078e0200 */
[----:B------:R-:W-:Y:S01]  /*7b70*/  SHF.L.U32 R4, R10, 0x1f, RZ ;  /* 0x0000001f0a047819 */ /* 0x000fe200000006ff */
[----:B0-----:R-:W-:Y:S06]  /*7b80*/  @!P0 BRA `(.L_x_182) ;  /* 0x0000000000dc8947 */ /* 0x001fec0003800000 */
.L_x_193:
[----:B------:R-:W1:Y:S01]  /*7b90*/  SYNCS.PHASECHK.TRANS64.TRYWAIT P0, [R7+URZ], R4 ;  /* 0x00000004070075a7 */ /* 0x000e62000800017f */
[----:B0-----:R-:W-:-:S05]  /*7ba0*/  VIADD R2, R9, 0x1 ;  /* 0x0000000109027836 */ /* 0x001fca0000000000 */
[----:B------:R-:W-:-:S04]  /*7bb0*/  ISETP.NE.AND P1, PT, R2, 0x4, PT ;  /* 0x000000040200780c */ /* 0x000fc80003f25270 */
[----:B------:R-:W-:Y:S02]  /*7bc0*/  SEL R3, RZ, 0x1, P1 ;  /* 0x00000001ff037807 */ /* 0x000fe40000800000 */
[----:B------:R-:W-:Y:S02]  /*7bd0*/  SEL R9, R2, RZ, P1 ;  /* 0x000000ff02097207 */ /* 0x000fe40000800000 */
[----:B------:R-:W-:-:S03]  /*7be0*/  LOP3.LUT R11, R10, R3, RZ, 0x3c, !PT ;  /* 0x000000030a0b7212 */ /* 0x000fc600078e3cff */
[----:B------:R-:W-:Y:S01]  /*7bf0*/  IMAD R6, R9, 0x8, R0 ;  /* 0x0000000809067824 */ /* 0x000fe200078e0200 */
[----:B------:R-:W-:Y:S01]  /*7c00*/  SHF.L.U32 R5, R11, 0x1f, RZ ;  /* 0x0000001f0b057819 */ /* 0x000fe200000006ff */
[----:B-1----:R-:W-:Y:S06]  /*7c10*/  @!P0 BRA `(.L_x_183) ;  /* 0x0000000000cc8947 */ /* 0x002fec0003800000 */
.L_x_194:
[----:B------:R-:W1:Y:S01]  /*7c20*/  SYNCS.PHASECHK.TRANS64.TRYWAIT P0, [R6+URZ], R5 ;  /* 0x00000005060075a7 */ /* 0x000e62000800017f */
[----:B------:R-:W-:-:S05]  /*7c30*/  VIADD R2, R9, 0x1 ;  /* 0x0000000109027836 */ /* 0x000fca0000000000 */
[----:B------:R-:W-:-:S04]  /*7c40*/  ISETP.NE.AND P1, PT, R2, 0x4, PT ;  /* 0x000000040200780c */ /* 0x000fc80003f25270 */
[----:B0-----:R-:W-:Y:S02]  /*7c50*/  SEL R4, RZ, 0x1, P1 ;  /* 0x00000001ff047807 */ /* 0x001fe40000800000 */
[----:B------:R-:W-:Y:S02]  /*7c60*/  SEL R3, R2, RZ, P1 ;  /* 0x000000ff02037207 */ /* 0x000fe40000800000 */
[----:B------:R-:W-:Y:S01]  /*7c70*/  LOP3.LUT R4, R11, R4, RZ, 0x3c, !PT ;  /* 0x000000040b047212 */ /* 0x000fe200078e3cff */
[----:B-1----:R-:W-:Y:S06]  /*7c80*/  @!P0 BRA `(.L_x_184) ;  /* 0x0000000000c48947 */ /* 0x002fec0003800000 */
.L_x_195:
[----:B------:R-:W-:Y:S01]  /*7c90*/  IMAD R3, R3, 0x8, R0 ;  /* 0x0000000803037824 */ /* 0x000fe200078e0200 */
[----:B------:R-:W-:-:S07]  /*7ca0*/  SHF.L.U32 R0, R4, 0x1f, RZ ;  /* 0x0000001f04007819 */ /* 0x000fce00000006ff */
.L_x_185:
[----:B-1----:R1:W2:Y:S02]  /*7cb0*/  SYNCS.PHASECHK.TRANS64.TRYWAIT P0, [R3+URZ], R0 ;  /* 0x00000000030075a7 */ /* 0x0022a4000800017f */
[----:B--2---:R-:W-:Y:S05]  /*7cc0*/  @!P0 NANOSLEEP.SYNCS 0x989680 ;  /* 0x009896800000895d */ /* 0x004fea0003900000 */
[----:B------:R-:W2:Y:S02]  /*7cd0*/  @!P0 SYNCS.PHASECHK.TRANS64 P0, [R3+URZ], R0 ;  /* 0x00000000030085a7 */ /* 0x000ea4000800007f */
[----:B--2---:R-:W-:Y:S05]  /*7ce0*/  @!P0 BRA `(.L_x_185) ;  /* 0xfffffffc00f08947 */ /* 0x004fea000383ffff */
.L_x_180:
[----:B------:R-:W-:Y:S05]  /*7cf0*/  BSYNC B0 ;  /* 0x0000000000007941 */ /* 0x000fea0003800000 */
.L_x_179:
[----:B------:R-:W-:Y:S05]  /*7d00*/  EXIT ;  /* 0x000000000000794d */ /* 0x000fea0003800000 */
.L_x_21:
[----:B-1----:R1:W2:Y:S02]  /*7d10*/  SYNCS.PHASECHK.TRANS64.TRYWAIT P1, [R3+URZ], R0 ;  /* 0x00000000030075a7 */ /* 0x0022a4000802017f */
[----:B--2---:R-:W-:Y:S05]  /*7d20*/  @!P1 NANOSLEEP.SYNCS 0x989680 ;  /* 0x009896800000995d */ /* 0x004fea0003900000 */
[----:B------:R-:W2:Y:S02]  /*7d30*/  @!P1 SYNCS.PHASECHK.TRANS64 P1, [R3+URZ], R0 ;  /* 0x00000000030095a7 */ /* 0x000ea4000802007f */
[----:B--2---:R-:W-:Y:S05]  /*7d40*/  @!P1 BRA `(.L_x_21) ;  /* 0xfffffffc00f09947 */ /* 0x004fea000383ffff */
[----:B------:R-:W-:Y:S05]  /*7d50*/  BRA `(.L_x_20) ;  /* 0xffffff9800747947 */ /* 0x000fea000383ffff */
.L_x_26:
[----:B-1----:R1:W2:Y:S02]  /*7d60*/  SYNCS.PHASECHK.TRANS64.TRYWAIT P1, [R5+URZ], R4 ;  /* 0x00000004050075a7 */ /* 0x0022a4000802017f */
[----:B--2---:R-:W-:Y:S05]  /*7d70*/  @!P1 NANOSLEEP.SYNCS 0x989680 ;  /* 0x009896800000995d */ /* 0x004fea0003900000 */
[----:B------:R-:W2:Y:S02]  /*7d80*/  @!P1 SYNCS.PHASECHK.TRANS64 P1, [R5+URZ], R4 ;  /* 0x00000004050095a7 */ /* 0x000ea4000802007f */
[----:B--2---:R-:W-:Y:S05]  /*7d90*/  @!P1 BRA `(.L_x_26) ;  /* 0xfffffffc00f09947 */ /* 0x004fea000383ffff */
[----:B------:R-:W-:Y:S05]  /*7da0*/  BRA `(.L_x_25) ;  /* 0xffffff9c00507947 */ /* 0x000fea000383ffff */
.L_x_167:
[----:B------:R-:W-:Y:S01]  /*7db0*/  BSSY B1, `(.L_x_186) ;  /* 0x0000006000017945 */ /* 0x000fe20003800000 */
[----:B------:R-:W-:-:S07]  /*7dc0*/  IMAD.MOV.U32 R15, RZ, RZ, -0x1 ;  /* 0xffffffffff0f7424 */ /* 0x000fce00078e00ff */
[----:B------:R-:W-:Y:S05]  /*7dd0*/  WARPSYNC.COLLECTIVE R15, `(.L_x_187) ;  /* 0x000000000f0c7348 */ /* 0x000fea0003c00000 */
[----:B------:R-:W-:Y:S02]  /*7de0*/  ELECT P6, UR62, PT ;  /* 0x00000000003e782f */ /* 0x000fe400038c0000 */
[----:B------:R-:W-:Y:S01]  /*7df0*/  MOV R14, UR62 ;  /* 0x0000003e000e7c02 */ /* 0x000fe20008000f00 */
[----:B------:R-:W-:Y:S10]  /*7e00*/  ENDCOLLECTIVE ;  /* 0x000000000000791b */ /* 0x000ff40003800000 */
.L_x_187:
[----:B------:R-:W-:Y:S05]  /*7e10*/  BSYNC B1 ;  /* 0x0000000000017941 */ /* 0x000fea0003800000 */
.L_x_186:
[----:B------:R-:W-:Y:S05]  /*7e20*/  BRA `(.L_x_188) ;  /* 0xfffffff000147947 */ /* 0x000fea000383ffff */
.L_x_170:
[----:B0-----:R0:W1:Y:S02]  /*7e30*/  SYNCS.PHASECHK.TRANS64.TRYWAIT P0, [R20+URZ+0x20], R13 ;  /* 0x0000200d140075a7 */ /* 0x001064000800017f */
[----:B-1----:R-:W-:Y:S05]  /*7e40*/  @!P0 NANOSLEEP.SYNCS 0x989680 ;  /* 0x009896800000895d */ /* 0x002fea0003900000 */
[----:B------:R-:W1:Y:S02]  /*7e50*/  @!P0 SYNCS.PHASECHK.TRANS64 P0, [R20+URZ+0x20], R13 ;  /* 0x0000200d140085a7 */ /* 0x000e64000800007f */
[----:B-1----:R-:W-:Y:S05]  /*7e60*/  @!P0 BRA `(.L_x_170) ;  /* 0xfffffffc00f08947 */ /* 0x002fea000383ffff */
[----:B------:R-:W-:Y:S05]  /*7e70*/  BRA `(.L_x_189) ;  /* 0xfffffff000587947 */ /* 0x000fea000383ffff */
.L_x_178:
[----:B------:R-:W-:Y:S01]  /*7e80*/  BSSY B0, `(.L_x_190) ;  /* 0x0000006000007945 */ /* 0x000fe20003800000 */
[----:B------:R-:W-:-:S07]  /*7e90*/  IMAD.MOV.U32 R15, RZ, RZ, -0x1 ;  /* 0xffffffffff0f7424 */ /* 0x000fce00078e00ff */
[----:B------:R-:W-:Y:S05]  /*7ea0*/  WARPSYNC.COLLECTIVE R15, `(.L_x_191) ;  /* 0x000000000f0c7348 */ /* 0x000fea0003c00000 */
[----:B------:R-:W-:Y:S02]  /*7eb0*/  ELECT P6, UR62, PT ;  /* 0x00000000003e782f */ /* 0x000fe400038c0000 */
[----:B------:R-:W-:Y:S01]  /*7ec0*/  MOV R14, UR62 ;  /* 0x0000003e000e7c02 */ /* 0x000fe20008000f00 */
[----:B------:R-:W-:Y:S10]  /*7ed0*/  ENDCOLLECTIVE ;  /* 0x000000000000791b */ /* 0x000ff40003800000 */
.L_x_191:
[----:B------:R-:W-:Y:S05]  /*7ee0*/  BSYNC B0 ;  /* 0x0000000000007941 */ /* 0x000fea0003800000 */
.L_x_190:
[----:B------:R-:W-:Y:S05]  /*7ef0*/  BRA `(.L_x_192) ;  /* 0xfffffff800d07947 */ /* 0x000fea000383ffff */
.L_x_182:
[----:B0-----:R0:W1:Y:S02]  /*7f00*/  SYNCS.PHASECHK.TRANS64.TRYWAIT P0, [R5+URZ], R2 ;  /* 0x00000002050075a7 */ /* 0x001064000800017f */
[----:B-1----:R-:W-:Y:S05]  /*7f10*/  @!P0 NANOSLEEP.SYNCS 0x989680 ;  /* 0x009896800000895d */ /* 0x002fea0003900000 */
[----:B------:R-:W1:Y:S02]  /*7f20*/  @!P0 SYNCS.PHASECHK.TRANS64 P0, [R5+URZ], R2 ;  /* 0x00000002050085a7 */ /* 0x000e64000800007f */
[----:B-1----:R-:W-:Y:S05]  /*7f30*/  @!P0 BRA `(.L_x_182) ;  /* 0xfffffffc00f08947 */ /* 0x002fea000383ffff */
[----:B------:R-:W-:Y:S05]  /*7f40*/  BRA `(.L_x_193) ;  /* 0xfffffffc00107947 */ /* 0x000fea000383ffff */
.L_x_183:
[----:B0-----:R0:W1:Y:S02]  /*7f50*/  SYNCS.PHASECHK.TRANS64.TRYWAIT P0, [R7+URZ], R4 ;  /* 0x00000004070075a7 */ /* 0x001064000800017f */
[----:B-1----:R-:W-:Y:S05]  /*7f60*/  @!P0 NANOSLEEP.SYNCS 0x989680 ;  /* 0x009896800000895d */ /* 0x002fea0003900000 */
[----:B------:R-:W1:Y:S02]  /*7f70*/  @!P0 SYNCS.PHASECHK.TRANS64 P0, [R7+URZ], R4 ;  /* 0x00000004070085a7 */ /* 0x000e64000800007f */
[----:B-1----:R-:W-:Y:S05]  /*7f80*/  @!P0 BRA `(.L_x_183) ;  /* 0xfffffffc00f08947 */ /* 0x002fea000383ffff */
[----:B------:R-:W-:Y:S05]  /*7f90*/  BRA `(.L_x_194) ;  /* 0xfffffffc00207947 */ /* 0x000fea000383ffff */
.L_x_184:
[----:B0-----:R0:W1:Y:S02]  /*7fa0*/  SYNCS.PHASECHK.TRANS64.TRYWAIT P0, [R6+URZ], R5 ;  /* 0x00000005060075a7 */ /* 0x001064000800017f */
[----:B-1----:R-:W-:Y:S05]  /*7fb0*/  @!P0 NANOSLEEP.SYNCS 0x989680 ;  /* 0x009896800000895d */ /* 0x002fea0003900000 */
[----:B------:R-:W1:Y:S02]  /*7fc0*/  @!P0 SYNCS.PHASECHK.TRANS64 P0, [R6+URZ], R5 ;  /* 0x00000005060085a7 */ /* 0x000e64000800007f */
[----:B-1----:R-:W-:Y:S05]  /*7fd0*/  @!P0 BRA `(.L_x_184) ;  /* 0xfffffffc00f08947 */ /* 0x002fea000383ffff */
[----:B------:R-:W-:Y:S05]  /*7fe0*/  BRA `(.L_x_195) ;  /* 0xfffffffc00287947 */ /* 0x000fea000383ffff */
.L_x_196:
[----:B------:R-:W-:-:S00]  /*7ff0*/  BRA `(.L_x_196) ;  /* 0xfffffffc00fc7947 */ /* 0x000fc0000383ffff */
[----:B------:R-:W-:-:S00]  /*8000*/  NOP ;  /* 0x0000000000007918 */ /* 0x000fc00000000000 */
[----:B------:R-:W-:-:S00]  /*8010*/  NOP ;  /* 0x0000000000007918 */ /* 0x000fc00000000000 */
[----:B------:R-:W-:-:S00]  /*8020*/  NOP ;  /* 0x0000000000007918 */ /* 0x000fc00000000000 */
[----:B------:R-:W-:-:S00]  /*8030*/  NOP ;  /* 0x0000000000007918 */ /* 0x000fc00000000000 */
[----:B------:R-:W-:-:S00]  /*8040*/  NOP ;  /* 0x0000000000007918 */ /* 0x000fc00000000000 */
[----:B------:R-:W-:-:S00]  /*8050*/  NOP ;  /* 0x0000000000007918 */ /* 0x000fc00000000000 */
[----:B------:R-:W-:-:S00]  /*8060*/  NOP ;  /* 0x0000000000007918 */ /* 0x000fc00000000000 */
[----:B------:R-:W-:-:S00]  /*8070*/  NOP ;  /* 0x0000000000007918 */ /* 0x000fc00000000000 */
.L_x_197:


//--------------------- .nv.global.init           --------------------------
	.section	.nv.global.init,"aw",@progbits
.nv.global.init:
	.type		$str$22,@object
	.size		$str$22,($str$23 - $str$22)
$str$22:
        /*0000*/ 	.byte	0x6b, 0x5f, 0x74, 0x69, 0x6c, 0x65, 0x5f, 0x63, 0x6f, 0x75, 0x6e, 0x74, 0x20, 0x3e, 0x3d, 0x20
        /*0010*/ 	.byte	0x31, 0x00
	.type		$str$23,@object
	.size		$str$23,(__unnamed_1 - $str$23)
$str$23:
        /*0012*/ 	.byte	0x2f, 0x74, 0x6d, 0x70, 0x2f, 0x63, 0x75, 0x74, 0x6c, 0x61, 0x73, 0x73, 0x5f, 0x73, 0x77, 0x65
        /*0022*/ 	.byte	0x65, 0x70, 0x5f, 0x73, 0x72, 0x63, 0x2f, 0x69, 0x6e, 0x63, 0x6c, 0x75, 0x64, 0x65, 0x2f, 0x63
        /*0032*/ 	.byte	0x75, 0x74, 0x6c, 0x61, 0x73, 0x73, 0x2f, 0x67, 0x65, 0x6d, 0x6d, 0x2f, 0x63, 0x6f, 0x6c, 0x6c
        /*0042*/ 	.byte	0x65, 0x63, 0x74, 0x69, 0x76, 0x65, 0x2f, 0x73, 0x6d, 0x39, 0x30, 0x5f, 0x6d, 0x6d, 0x61, 0x5f
        /*0052*/ 	.byte	0x74, 0x6d, 0x61, 0x5f, 0x67, 0x6d, 0x6d, 0x61, 0x5f, 0x73, 0x73, 0x5f, 0x77, 0x61, 0x72, 0x70
        /*0062*/ 	.byte	0x73, 0x70, 0x65, 0x63, 0x69, 0x61, 0x6c, 0x69, 0x7a, 0x65, 0x64, 0x2e, 0x68, 0x70, 0x70, 0x00
	.type		__unnamed_1,@object
	.size		__unnamed_1,(.L_0 - __unnamed_1)
__unnamed_1:
        /*0072*/ 	.byte	0x76, 0x6f, 0x69, 0x64, 0x20, 0x63, 0x75, 0x74, 0x6c, 0x61, 0x73, 0x73, 0x3a, 0x3a, 0x67, 0x65
        /* <DEDUP_REMOVED lines=180> */
        /*0bc2*/ 	.byte	0x74, 0x69, 0x74, 0x79, 0x5d, 0x00
.L_0:


//--------------------- .nv.shared._ZN7cutlass13device_kernelINS_4gemm6kernel13GemmUniversalIN4cute5tupleIJiiiiEEENS1_10collective13CollectiveMmaINS1_34MainloopSm90TmaGmmaWarpSpecializedILi4ENS5_IJNS4_1CILi1EEENSA_ILi2EEESB_EEENS1_35KernelTmaWarpSpecializedCooperativeEEENS5_IJNSA_ILi128EEESG_NSA_ILi64EEEEEENS_6half_tENS5_IJSB_llEEESJ_NS5_IJlSB_lEEENS4_8TiledMMAINS4_8MMA_AtomIJNS4_4SM904GMMA26MMA_64x128x16_F32F16F16_SSILNSP_5MajorE1ELSR_0ELNSP_7ScaleInE1ELSS_1EEEEEENS4_6LayoutINS5_IJSC_SB_SB_EEENS5_IJSB_NSA_ILi0EEESX_EEEEENS5_IJNS4_10UnderscoreES10_S10_EEEEENS4_23SM90_TMA_LOAD_MULTICASTENS4_14ComposedLayoutINS4_7SwizzleILi3ELi4ELi3EEENS4_18smem_ptr_flag_bitsILi16EEENSV_INS5_IJSH_NSA_ILi8EEEEEENS5_IJSB_SH_EEEEEEEvNS4_8identityENS4_13SM90_TMA_LOADENS14_IS16_S18_NSV_INS5_IJS19_SH_EEENS5_IJSH_SB_EEEEEEEvS1E_EENS_8epilogue10collective6detail29Sm90TmaWarpSpecializedAdapterINS1M_15DefaultEpilogueISJ_SL_SL_NS1L_6thread17LinearCombinationISJ_Li1EffLNS1Q_9ScaleType4KindE0ELNS_15FloatRoundStyleE2ESJ_EENS1_15EpilogueDefaultEEEEEvvEEEEvNT_6ParamsE --------------------------
	.section	.nv.shared._ZN7cutlass13device_kernelINS_4gemm6kernel13GemmUniversalIN4cute5tupleIJiiiiEEENS1_10collective13CollectiveMmaINS1_34MainloopSm90TmaGmmaWarpSpecializedILi4ENS5_IJNS4_1CILi1EEENSA_ILi2EEESB_EEENS1_35KernelTmaWarpSpecializedCooperativeEEENS5_IJNSA_ILi128EEESG_NSA_ILi64EEEEEENS_6half_tENS5_IJSB_llEEESJ_NS5_IJlSB_lEEENS4_8TiledMMAINS4_8MMA_AtomIJNS4_4SM904GMMA26MMA_64x128x16_F32F16F16_SSILNSP_5MajorE1ELSR_0ELNSP_7ScaleInE1ELSS_1EEEEEENS4_6LayoutINS5_IJSC_SB_SB_EEENS5_IJSB_NSA_ILi0EEESX_EEEEENS5_IJNS4_10UnderscoreES10_S10_EEEEENS4_23SM90_TMA_LOAD_MULTICASTENS4_14ComposedLayoutINS4_7SwizzleILi3ELi4ELi3EEENS4_18smem_ptr_flag_bitsILi16EEENSV_INS5_IJSH_NSA_ILi8EEEEEENS5_IJSB_SH_EEEEEEEvNS4_8identityENS4_13SM90_TMA_LOADENS14_IS16_S18_NSV_INS5_IJS19_SH_EEENS5_IJSH_SB_EEEEEEEvS1E_EENS_8epilogue10collective6detail29Sm90TmaWarpSpecializedAdapterINS1M_15DefaultEpilogueISJ_SL_SL_NS1L_6thread17LinearCombinationISJ_Li1EffLNS1Q_9ScaleType4KindE0ELNS_15FloatRoundStyleE2ESJ_EENS1_15EpilogueDefaultEEEEEvvEEEEvNT_6ParamsE,"aw",@nobits
	.sectionflags	@""
	.align	16
	.zero		1024


//--------------------- .nv.shared.reserved.0     --------------------------
	.section	.nv.shared.reserved.0,"aw",@nobits
	.weak		__nv_reservedSMEM_offset_0_alias
	.size		__nv_reservedSMEM_offset_0_alias, 0, 0
	.other		__nv_reservedSMEM_offset_0_alias,@"STO_CUDA_RESERVED_SHARED STV_DEFAULT"
__nv_reservedSMEM_offset_0_alias:
	.zero		0


//--------------------- .nv.global                --------------------------
	.section	.nv.global,"aw",@nobits
.nv.global:
	.type		_ZN40_INTERNAL_2699b286_4_k_cu_02a422c5_366594cute1_E,@object
	.size		_ZN40_INTERNAL_2699b286_4_k_cu_02a422c5_366594cute1_E,(_ZN40_INTERNAL_2699b286_4_k_cu_02a422c5_366594cuda3std3__45__cpo6cbeginE - _ZN40_INTERNAL_2699b286_4_k_cu_02a422c5_366594cute1_E)
_ZN40_INTERNAL_2699b286_4_k_cu_02a422c5_366594cute1_E:
	.zero		1
	.type		_ZN40_INTERNAL_2699b286_4_k_cu_02a422c5_366594cuda3std3__45__cpo6cbeginE,@object
	.size		_ZN40_INTERNAL_2699b286_4_k_cu_02a422c5_366594cuda3std3__45__cpo6cbeginE,(_ZN40_INTERNAL_2699b286_4_k_cu_02a422c5_366594cuda3std3__48in_placeE - _ZN40_INTERNAL_2699b286_4_k_cu_02a422c5_366594cuda3std3__45__cpo6cbeginE)
_ZN40_INTERNAL_2699b286_4_k_cu_02a422c5_366594cuda3std3__45__cpo6cbeginE:
	.zero		1
	.type		_ZN40_INTERNAL_2699b286_4_k_cu_02a422c5_366594cuda3std3__48in_placeE,@object
	.size		_ZN40_INTERNAL_2699b286_4_k_cu_02a422c5_366594cuda3std3__48in_placeE,(_ZN40_INTERNAL_2699b286_4_k_cu_02a422c5_366594cuda3std6ranges3__45__cpo9iter_moveE - _ZN40_INTERNAL_2699b286_4_k_cu_02a422c5_366594cuda3std3__48in_placeE)
_ZN40_INTERNAL_2699b286_4_k_cu_02a422c5_366594cuda3std3__48in_placeE:
	.zero		1
	.type		_ZN40_INTERNAL_2699b286_4_k_cu_02a422c5_366594cuda3std6ranges3__45__cpo9iter_moveE,@object
	.size		_ZN40_INTERNAL_2699b286_4_k_cu_02a422c5_366594cuda3std6ranges3__45__cpo9iter_moveE,(_ZN40_INTERNAL_2699b286_4_k_cu_02a422c5_366594cuda3std3__45__cpo5beginE - _ZN40_INTERNAL_2699b286_4_k_cu_02a422c5_366594cuda3std6ranges3__45__cpo9iter_moveE)
_ZN40_INTERNAL_2699b286_4_k_cu_02a422c5_366594cuda3std6ranges3__45__cpo9iter_moveE:
	.zero		1
	.type		_ZN40_INTERNAL_2699b286_4_k_cu_02a422c5_366594cuda3std3__45__cpo5beginE,@object
	.size		_ZN40_INTERNAL_2699b286_4_k_cu_02a422c5_366594cuda3std3__45__cpo5beginE,(_ZN40_INTERNAL_2699b286_4_k_cu_02a422c5_366594cuda3std3__442_GLOBAL__N__2699b286_4_k_cu_02a422c5_366596ignoreE - _ZN40_INTERNAL_2699b286_4_k_cu_02a422c5_366594cuda3std3__45__cpo5beginE)
_ZN40_INTERNAL_2699b286_4_k_cu_02a422c5_366594cuda3std3__45__cpo5beginE:
	.zero		1
	.type		_ZN40_INTERNAL_2699b286_4_k_cu_02a422c5_366594cuda3std3__442_GLOBAL__N__2699b286_4_k_cu_02a422c5_366596ignoreE,@object
	.size		_ZN40_INTERNAL_2699b286_4_k_cu_02a422c5_366594cuda3std3__442_GLOBAL__N__2699b286_4_k_cu_02a422c5_366596ignoreE,(_ZN40_INTERNAL_2699b286_4_k_cu_02a422c5_366594cute7productE - _ZN40_INTERNAL_2699b286_4_k_cu_02a422c5_366594cuda3std3__442_GLOBAL__N__2699b286_4_k_cu_02a422c5_366596ignoreE)
_ZN40_INTERNAL_2699b286_4_k_cu_02a422c5_366594cuda3std3__442_GLOBAL__N__2699b286_4_k_cu_02a422c5_366596ignoreE:
	.zero		1
	.type		_ZN40_INTERNAL_2699b286_4_k_cu_02a422c5_366594cute7productE,@object
	.size		_ZN40_INTERNAL_2699b286_4_k_cu_02a422c5_366594cute7productE,(_ZN40_INTERNAL_2699b286_4_k_cu_02a422c5_366594cuda3std3__45__cpo3endE - _ZN40_INTERNAL_2699b286_4_k_cu_02a422c5_366594cute7productE)
_ZN40_INTERNAL_2699b286_4_k_cu_02a422c5_366594cute7productE:
	.zero		1
	.type		_ZN40_INTERNAL_2699b286_4_k_cu_02a422c5_366594cuda3std3__45__cpo3endE,@object
	.size		_ZN40_INTERNAL_2699b286_4_k_cu_02a422c5_366594cuda3std3__45__cpo3endE,(_ZN40_INTERNAL_2699b286_4_k_cu_02a422c5_366594cuda3std3__419piecewise_constructE - _ZN40_INTERNAL_2699b286_4_k_cu_02a422c5_366594cuda3std3__45__cpo3endE)
_ZN40_INTERNAL_2699b286_4_k_cu_02a422c5_366594cuda3std3__45__cpo3endE:
	.zero		1
	.type		_ZN40_INTERNAL_2699b286_4_k_cu_02a422c5_366594cuda3std3__419piecewise_constructE,@object
	.size		_ZN40_INTERNAL_2699b286_4_k_cu_02a422c5_366594cuda3std3__419piecewise_constructE,(_ZN40_INTERNAL_2699b286_4_k_cu_02a422c5_366594cuda3std3__45__cpo4cendE - _ZN40_INTERNAL_2699b286_4_k_cu_02a422c5_366594cuda3std3__419piecewise_constructE)
_ZN40_INTERNAL_2699b286_4_k_cu_02a422c5_366594cuda3std3__419piecewise_constructE:
	.zero		1
	.type		_ZN40_INTERNAL_2699b286_4_k_cu_02a422c5_366594cuda3std3__45__cpo4cendE,@object
	.size		_ZN40_INTERNAL_2699b286_4_k_cu_02a422c5_366594cuda3std3__45__cpo4cendE,(_ZN40_INTERNAL_2699b286_4_k_cu_02a422c5_366594cuda3std6ranges3__45__cpo4swapE - _ZN40_INTERNAL_2699b286_4_k_cu_02a422c5_366594cuda3std3__45__cpo4cendE)
_ZN40_INTERNAL_2699b286_4_k_cu_02a422c5_366594cuda3std3__45__cpo4cendE:
	.zero		1
	.type		_ZN40_INTERNAL_2699b286_4_k_cu_02a422c5_366594cuda3std6ranges3__45__cpo4swapE,@object
	.size		_ZN40_INTERNAL_2699b286_4_k_cu_02a422c5_366594cuda3std6ranges3__45__cpo4swapE,(.L_8 - _ZN40_INTERNAL_2699b286_4_k_cu_02a422c5_366594cuda3std6ranges3__45__cpo4swapE)
_ZN40_INTERNAL_2699b286_4_k_cu_02a422c5_366594cuda3std6ranges3__45__cpo4swapE:
	.zero		1
.L_8:


//--------------------- .nv.constant0._ZN7cutlass13device_kernelINS_4gemm6kernel13GemmUniversalIN4cute5tupleIJiiiiEEENS1_10collective13CollectiveMmaINS1_34MainloopSm90TmaGmmaWarpSpecializedILi4ENS5_IJNS4_1CILi1EEENSA_ILi2EEESB_EEENS1_35KernelTmaWarpSpecializedCooperativeEEENS5_IJNSA_ILi128EEESG_NSA_ILi64EEEEEENS_6half_tENS5_IJSB_llEEESJ_NS5_IJlSB_lEEENS4_8TiledMMAINS4_8MMA_AtomIJNS4_4SM904GMMA26MMA_64x128x16_F32F16F16_SSILNSP_5MajorE1ELSR_0ELNSP_7ScaleInE1ELSS_1EEEEEENS4_6LayoutINS5_IJSC_SB_SB_EEENS5_IJSB_NSA_ILi0EEESX_EEEEENS5_IJNS4_10UnderscoreES10_S10_EEEEENS4_23SM90_TMA_LOAD_MULTICASTENS4_14ComposedLayoutINS4_7SwizzleILi3ELi4ELi3EEENS4_18smem_ptr_flag_bitsILi16EEENSV_INS5_IJSH_NSA_ILi8EEEEEENS5_IJSB_SH_EEEEEEEvNS4_8identityENS4_13SM90_TMA_LOADENS14_IS16_S18_NSV_INS5_IJS19_SH_EEENS5_IJSH_SB_EEEEEEEvS1E_EENS_8epilogue10collective6detail29Sm90TmaWarpSpecializedAdapterINS1M_15DefaultEpilogueISJ_SL_SL_NS1L_6thread17LinearCombinationISJ_Li1EffLNS1Q_9ScaleType4KindE0ELNS_15FloatRoundStyleE2ESJ_EENS1_15EpilogueDefaultEEEEEvvEEEEvNT_6ParamsE --------------------------
	.section	.nv.constant0._ZN7cutlass13device_kernelINS_4gemm6kernel13GemmUniversalIN4cute5tupleIJiiiiEEENS1_10collective13CollectiveMmaINS1_34MainloopSm90TmaGmmaWarpSpecializedILi4ENS5_IJNS4_1CILi1EEENSA_ILi2EEESB_EEENS1_35KernelTmaWarpSpecializedCooperativeEEENS5_IJNSA_ILi128EEESG_NSA_ILi64EEEEEENS_6half_tENS5_IJSB_llEEESJ_NS5_IJlSB_lEEENS4_8TiledMMAINS4_8MMA_AtomIJNS4_4SM904GMMA26MMA_64x128x16_F32F16F16_SSILNSP_5MajorE1ELSR_0ELNSP_7ScaleInE1ELSS_1EEEEEENS4_6LayoutINS5_IJSC_SB_SB_EEENS5_IJSB_NSA_ILi0EEESX_EEEEENS5_IJNS4_10UnderscoreES10_S10_EEEEENS4_23SM90_TMA_LOAD_MULTICASTENS4_14ComposedLayoutINS4_7SwizzleILi3ELi4ELi3EEENS4_18smem_ptr_flag_bitsILi16EEENSV_INS5_IJSH_NSA_ILi8EEEEEENS5_IJSB_SH_EEEEEEEvNS4_8identityENS4_13SM90_TMA_LOADENS14_IS16_S18_NSV_INS5_IJS19_SH_EEENS5_IJSH_SB_EEEEEEEvS1E_EENS_8epilogue10collective6detail29Sm90TmaWarpSpecializedAdapterINS1M_15DefaultEpilogueISJ_SL_SL_NS1L_6thread17LinearCombinationISJ_Li1EffLNS1Q_9ScaleType4KindE0ELNS_15FloatRoundStyleE2ESJ_EENS1_15EpilogueDefaultEEEEEvvEEEEvNT_6ParamsE,"a",@progbits
	.sectionflags	@""
	.align	4
.nv.constant0._ZN7cutlass13device_kernelINS_4gemm6kernel13GemmUniversalIN4cute5tupleIJiiiiEEENS1_10collective13CollectiveMmaINS1_34MainloopSm90TmaGmmaWarpSpecializedILi4ENS5_IJNS4_1CILi1EEENSA_ILi2EEESB_EEENS1_35KernelTmaWarpSpecializedCooperativeEEENS5_IJNSA_ILi128EEESG_NSA_ILi64EEEEEENS_6half_tENS5_IJSB_llEEESJ_NS5_IJlSB_lEEENS4_8TiledMMAINS4_8MMA_AtomIJNS4_4SM904GMMA26MMA_64x128x16_F32F16F16_SSILNSP_5MajorE1ELSR_0ELNSP_7ScaleInE1ELSS_1EEEEEENS4_6LayoutINS5_IJSC_SB_SB_EEENS5_IJSB_NSA_ILi0EEESX_EEEEENS5_IJNS4_10UnderscoreES10_S10_EEEEENS4_23SM90_TMA_LOAD_MULTICASTENS4_14ComposedLayoutINS4_7SwizzleILi3ELi4ELi3EEENS4_18smem_ptr_flag_bitsILi16EEENSV_INS5_IJSH_NSA_ILi8EEEEEENS5_IJSB_SH_EEEEEEEvNS4_8identityENS4_13SM90_TMA_LOADENS14_IS16_S18_NSV_INS5_IJS19_SH_EEENS5_IJSH_SB_EEEEEEEvS1E_EENS_8epilogue10collective6detail29Sm90TmaWarpSpecializedAdapterINS1M_15DefaultEpilogueISJ_SL_SL_NS1L_6thread17LinearCombinationISJ_Li1EffLNS1Q_9ScaleType4KindE0ELNS_15FloatRoundStyleE2ESJ_EENS1_15EpilogueDefaultEEEEEvvEEEEvNT_6ParamsE:
	.zero		1664


//--------------------- SYMBOLS --------------------------

	.type		.nv.reservedSmem.offset0,@object
	.size		.nv.reservedSmem.offset0,0x4
	.type		__assertfail,@function
